//
// Generated by NVIDIA NVVM Compiler
//
// Compiler Build ID: CL-36424714
// Cuda compilation tools, release 13.0, V13.0.88
// Based on NVVM 20.0.0
//

.version 9.0
.target sm_100
.address_size 64

	// .globl	_Z12matavgKernelPiiiiS_iS_
.extern .func  (.param .b32 func_retval0) vprintf
(
	.param .b64 vprintf_param_0,
	.param .b64 vprintf_param_1
)
;
.global .align 4 .b8 precalc_xorwow_matrix[102400];
.global .align 4 .b8 precalc_xorwow_offset_matrix[102400];
.global .align 4 .b8 mrg32k3aM1[2304];
.global .align 4 .b8 mrg32k3aM2[2304];
.global .align 4 .b8 mrg32k3aM1SubSeq[2016];
.global .align 4 .b8 mrg32k3aM2SubSeq[2016];
.global .align 4 .b8 mrg32k3aM1Seq[2304];
.global .align 4 .b8 mrg32k3aM2Seq[2304];
.const .align 8 .b8 __cr_lgamma_table[72];
.global .align 1 .b8 _ZN34_INTERNAL_2f30dfdb_4_k_cu_f9e17d8d4cuda3std3__45__cpo5beginE[1];
.global .align 1 .b8 _ZN34_INTERNAL_2f30dfdb_4_k_cu_f9e17d8d4cuda3std3__45__cpo3endE[1];
.global .align 1 .b8 _ZN34_INTERNAL_2f30dfdb_4_k_cu_f9e17d8d4cuda3std3__45__cpo6cbeginE[1];
.global .align 1 .b8 _ZN34_INTERNAL_2f30dfdb_4_k_cu_f9e17d8d4cuda3std3__45__cpo4cendE[1];
.global .align 1 .b8 _ZN34_INTERNAL_2f30dfdb_4_k_cu_f9e17d8d4cuda3std3__45__cpo6rbeginE[1];
.global .align 1 .b8 _ZN34_INTERNAL_2f30dfdb_4_k_cu_f9e17d8d4cuda3std3__45__cpo4rendE[1];
.global .align 1 .b8 _ZN34_INTERNAL_2f30dfdb_4_k_cu_f9e17d8d4cuda3std3__45__cpo7crbeginE[1];
.global .align 1 .b8 _ZN34_INTERNAL_2f30dfdb_4_k_cu_f9e17d8d4cuda3std3__45__cpo5crendE[1];
.global .align 1 .b8 _ZN34_INTERNAL_2f30dfdb_4_k_cu_f9e17d8d4cuda3std3__436_GLOBAL__N__2f30dfdb_4_k_cu_f9e17d8d6ignoreE[1];
.global .align 1 .b8 _ZN34_INTERNAL_2f30dfdb_4_k_cu_f9e17d8d4cuda3std3__419piecewise_constructE[1];
.global .align 1 .b8 _ZN34_INTERNAL_2f30dfdb_4_k_cu_f9e17d8d4cuda3std3__48in_placeE[1];
.global .align 1 .b8 _ZN34_INTERNAL_2f30dfdb_4_k_cu_f9e17d8d4cuda3std3__420unreachable_sentinelE[1];
.global .align 1 .b8 _ZN34_INTERNAL_2f30dfdb_4_k_cu_f9e17d8d4cuda3std3__47nulloptE[1];
.global .align 1 .b8 _ZN34_INTERNAL_2f30dfdb_4_k_cu_f9e17d8d4cuda3std3__48unexpectE[1];
.global .align 1 .b8 _ZN34_INTERNAL_2f30dfdb_4_k_cu_f9e17d8d4cuda3std6ranges3__45__cpo4swapE[1];
.global .align 1 .b8 _ZN34_INTERNAL_2f30dfdb_4_k_cu_f9e17d8d4cuda3std6ranges3__45__cpo9iter_moveE[1];
.global .align 1 .b8 _ZN34_INTERNAL_2f30dfdb_4_k_cu_f9e17d8d4cuda3std6ranges3__45__cpo5beginE[1];
.global .align 1 .b8 _ZN34_INTERNAL_2f30dfdb_4_k_cu_f9e17d8d4cuda3std6ranges3__45__cpo3endE[1];
.global .align 1 .b8 _ZN34_INTERNAL_2f30dfdb_4_k_cu_f9e17d8d4cuda3std6ranges3__45__cpo6cbeginE[1];
.global .align 1 .b8 _ZN34_INTERNAL_2f30dfdb_4_k_cu_f9e17d8d4cuda3std6ranges3__45__cpo4cendE[1];
.global .align 1 .b8 _ZN34_INTERNAL_2f30dfdb_4_k_cu_f9e17d8d4cuda3std6ranges3__45__cpo7advanceE[1];
.global .align 1 .b8 _ZN34_INTERNAL_2f30dfdb_4_k_cu_f9e17d8d4cuda3std6ranges3__45__cpo9iter_swapE[1];
.global .align 1 .b8 _ZN34_INTERNAL_2f30dfdb_4_k_cu_f9e17d8d4cuda3std6ranges3__45__cpo4nextE[1];
.global .align 1 .b8 _ZN34_INTERNAL_2f30dfdb_4_k_cu_f9e17d8d4cuda3std6ranges3__45__cpo4prevE[1];
.global .align 1 .b8 _ZN34_INTERNAL_2f30dfdb_4_k_cu_f9e17d8d4cuda3std6ranges3__45__cpo4dataE[1];
.global .align 1 .b8 _ZN34_INTERNAL_2f30dfdb_4_k_cu_f9e17d8d4cuda3std6ranges3__45__cpo5cdataE[1];
.global .align 1 .b8 _ZN34_INTERNAL_2f30dfdb_4_k_cu_f9e17d8d4cuda3std6ranges3__45__cpo4sizeE[1];
.global .align 1 .b8 _ZN34_INTERNAL_2f30dfdb_4_k_cu_f9e17d8d4cuda3std6ranges3__45__cpo5ssizeE[1];
.global .align 1 .b8 _ZN34_INTERNAL_2f30dfdb_4_k_cu_f9e17d8d4cuda3std6ranges3__45__cpo8distanceE[1];
.global .align 1 .b8 _ZN34_INTERNAL_2f30dfdb_4_k_cu_f9e17d8d6thrust24THRUST_300001_SM_1000_NS8cuda_cub3parE[1];
.global .align 1 .b8 _ZN34_INTERNAL_2f30dfdb_4_k_cu_f9e17d8d6thrust24THRUST_300001_SM_1000_NS8cuda_cub10par_nosyncE[1];
.global .align 1 .b8 _ZN34_INTERNAL_2f30dfdb_4_k_cu_f9e17d8d6thrust24THRUST_300001_SM_1000_NS6system6detail10sequential3seqE[1];
.global .align 1 .b8 _ZN34_INTERNAL_2f30dfdb_4_k_cu_f9e17d8d6thrust24THRUST_300001_SM_1000_NS6system3cpp3parE[1];
.global .align 1 .b8 _ZN34_INTERNAL_2f30dfdb_4_k_cu_f9e17d8d6thrust24THRUST_300001_SM_1000_NS12placeholders2_1E[1];
.global .align 1 .b8 _ZN34_INTERNAL_2f30dfdb_4_k_cu_f9e17d8d6thrust24THRUST_300001_SM_1000_NS12placeholders2_2E[1];
.global .align 1 .b8 _ZN34_INTERNAL_2f30dfdb_4_k_cu_f9e17d8d6thrust24THRUST_300001_SM_1000_NS12placeholders2_3E[1];
.global .align 1 .b8 _ZN34_INTERNAL_2f30dfdb_4_k_cu_f9e17d8d6thrust24THRUST_300001_SM_1000_NS12placeholders2_4E[1];
.global .align 1 .b8 _ZN34_INTERNAL_2f30dfdb_4_k_cu_f9e17d8d6thrust24THRUST_300001_SM_1000_NS12placeholders2_5E[1];
.global .align 1 .b8 _ZN34_INTERNAL_2f30dfdb_4_k_cu_f9e17d8d6thrust24THRUST_300001_SM_1000_NS12placeholders2_6E[1];
.global .align 1 .b8 _ZN34_INTERNAL_2f30dfdb_4_k_cu_f9e17d8d6thrust24THRUST_300001_SM_1000_NS12placeholders2_7E[1];
.global .align 1 .b8 _ZN34_INTERNAL_2f30dfdb_4_k_cu_f9e17d8d6thrust24THRUST_300001_SM_1000_NS12placeholders2_8E[1];
.global .align 1 .b8 _ZN34_INTERNAL_2f30dfdb_4_k_cu_f9e17d8d6thrust24THRUST_300001_SM_1000_NS12placeholders2_9E[1];
.global .align 1 .b8 _ZN34_INTERNAL_2f30dfdb_4_k_cu_f9e17d8d6thrust24THRUST_300001_SM_1000_NS12placeholders3_10E[1];
.global .align 1 .b8 _ZN34_INTERNAL_2f30dfdb_4_k_cu_f9e17d8d6thrust24THRUST_300001_SM_1000_NS3seqE[1];
.global .align 1 .b8 _ZN34_INTERNAL_2f30dfdb_4_k_cu_f9e17d8d6thrust24THRUST_300001_SM_1000_NS6deviceE[1];
.global .align 1 .b8 $str[14] = {115, 119, 97, 112, 58, 32, 37, 100, 44, 32, 37, 100, 10};
.global .align 1 .b8 $str$1[14] = {37, 100, 32, 45, 32, 37, 100, 32, 62, 32, 49, 32, 10};
.global .align 1 .b8 $str$2[20] = {115, 119, 97, 112, 32, 98, 117, 98, 98, 108, 101, 58, 32, 37, 100, 32, 37, 100, 10};
.global .align 1 .b8 $str$3[5] = {37, 100, 44, 32};
.global .align 1 .b8 $str$4[2] = {10};
.global .align 1 .b8 $str$5[21] = {37, 100, 32, 61, 32, 37, 100, 32, 43, 32, 40, 37, 100, 32, 42, 32, 37, 100, 41, 10};
.global .align 1 .b8 $str$6[25] = {99, 117, 114, 114, 101, 110, 116, 32, 98, 117, 99, 107, 101, 116, 32, 115, 105, 122, 101, 58, 32, 37, 100, 10};
.global .align 1 .b8 $str$7[36] = {99, 117, 114, 114, 101, 110, 116, 58, 32, 37, 100, 44, 32, 115, 116, 97, 114, 116, 58, 32, 37, 100, 44, 32, 102, 105, 110, 105, 115, 104, 58, 32, 37, 100, 10};
.global .align 1 .b8 $str$8[9] = {98, 101, 102, 111, 114, 101, 58, 32};
.global .align 1 .b8 $str$9[8] = {97, 102, 116, 101, 114, 58, 32};

.visible .entry _Z12matavgKernelPiiiiS_iS_(
	.param .u64 .ptr .align 1 _Z12matavgKernelPiiiiS_iS__param_0,
	.param .u32 _Z12matavgKernelPiiiiS_iS__param_1,
	.param .u32 _Z12matavgKernelPiiiiS_iS__param_2,
	.param .u32 _Z12matavgKernelPiiiiS_iS__param_3,
	.param .u64 .ptr .align 1 _Z12matavgKernelPiiiiS_iS__param_4,
	.param .u32 _Z12matavgKernelPiiiiS_iS__param_5,
	.param .u64 .ptr .align 1 _Z12matavgKernelPiiiiS_iS__param_6
)
{
	.local .align 16 .b8 	__local_depot0[32];
	.reg .b64 	%SP;
	.reg .b64 	%SPL;
	.reg .pred 	%p<155>;
	.reg .b16 	%rs<99>;
	.reg .b32 	%r<490>;
	.reg .b64 	%rd<125>;

	mov.u64 	%SPL, __local_depot0;
	cvta.local.u64 	%SP, %SPL;
	ld.param.u32 	%r112, [_Z12matavgKernelPiiiiS_iS__param_2];
	ld.param.u64 	%rd15, [_Z12matavgKernelPiiiiS_iS__param_4];
	ld.param.u32 	%r110, [_Z12matavgKernelPiiiiS_iS__param_5];
	ld.param.u64 	%rd16, [_Z12matavgKernelPiiiiS_iS__param_6];
	cvta.to.global.u64 	%rd1, %rd15;
	cvta.to.global.u64 	%rd17, %rd16;
	add.u64 	%rd18, %SP, 16;
	add.u64 	%rd19, %SPL, 16;
	mov.u32 	%r113, %tid.x;
	mov.u32 	%r114, %ntid.x;
	mov.u32 	%r115, %ctaid.x;
	mad.lo.s32 	%r116, %r114, %r115, %r113;
	mov.u32 	%r117, %tid.y;
	mov.u32 	%r118, %ntid.y;
	mov.u32 	%r119, %ctaid.y;
	mad.lo.s32 	%r120, %r118, %r119, %r117;
	mul.lo.s32 	%r121, %r112, %r114;
	mad.lo.s32 	%r1, %r121, %r120, %r116;
	st.local.v4.u32 	[%rd19], {%r1, %r116, %r120, %r121};
	mov.u64 	%rd20, $str$5;
	cvta.global.u64 	%rd21, %rd20;
	{ // callseq 0, 0
	.param .b64 param0;
	st.param.b64 	[param0], %rd21;
	.param .b64 param1;
	st.param.b64 	[param1], %rd18;
	.param .b32 retval0;
	call.uni (retval0), 
	vprintf, 
	(
	param0, 
	param1
	);
	ld.param.b32 	%r122, [retval0];
	} // callseq 0
	mul.wide.s32 	%rd22, %r1, 4;
	add.s64 	%rd23, %rd17, %rd22;
	ld.global.u32 	%r124, [%rd23];
	st.local.u32 	[%rd19], %r124;
	mov.u64 	%rd24, $str$6;
	cvta.global.u64 	%rd25, %rd24;
	{ // callseq 1, 0
	.param .b64 param0;
	st.param.b64 	[param0], %rd25;
	.param .b64 param1;
	st.param.b64 	[param1], %rd18;
	.param .b32 retval0;
	call.uni (retval0), 
	vprintf, 
	(
	param0, 
	param1
	);
	ld.param.b32 	%r125, [retval0];
	} // callseq 1
	setp.lt.s32 	%p1, %r110, 1;
	mov.b32 	%r466, 0;
	mov.u32 	%r467, %r466;
	@%p1 bra 	$L__BB0_12;
	setp.lt.u32 	%p2, %r110, 8;
	mov.b16 	%rs93, 0;
	mov.b32 	%r456, 0;
	mov.u16 	%rs94, %rs93;
	mov.u32 	%r467, %r456;
	mov.u32 	%r466, %r456;
	mov.u32 	%r453, %r456;
	@%p2 bra 	$L__BB0_4;
	mov.b16 	%rs93, 0;
	mov.b32 	%r444, 0;
	add.s32 	%r136, %r1, 1;
	and.b32  	%r456, %r110, 2147483640;
	mov.u32 	%r467, %r444;
	mov.u32 	%r466, %r444;
	mov.u32 	%r453, %r444;
$L__BB0_3:
	.pragma "nounroll";
	mul.wide.u32 	%rd26, %r444, 4;
	add.s64 	%rd27, %rd1, %rd26;
	ld.global.u32 	%r130, [%rd27];
	setp.eq.s32 	%p3, %r130, -1;
	selp.u32 	%r131, 1, 0, %p3;
	add.s32 	%r132, %r453, %r131;
	setp.eq.s32 	%p4, %r132, %r1;
	and.b16  	%rs17, %rs94, 255;
	setp.eq.s16 	%p5, %rs17, 0;
	and.pred  	%p6, %p4, %p5;
	setp.eq.s32 	%p7, %r444, 0;
	add.s32 	%r133, %r444, 1;
	selp.b32 	%r134, 0, %r133, %p7;
	selp.b32 	%r135, %r134, %r466, %p6;
	selp.b16 	%rs18, 1, %rs94, %p6;
	and.b16  	%rs20, %rs18, 255;
	setp.eq.s32 	%p8, %r132, %r136;
	and.b16  	%rs21, %rs93, 255;
	setp.eq.s16 	%p9, %rs21, 0;
	and.pred  	%p10, %p8, %p9;
	add.s32 	%r137, %r444, -1;
	selp.b32 	%r138, %r137, %r467, %p10;
	selp.b16 	%rs22, 1, %rs93, %p10;
	and.b16  	%rs24, %rs22, 255;
	ld.global.u32 	%r139, [%rd27+4];
	setp.eq.s32 	%p11, %r139, -1;
	selp.u32 	%r140, 1, 0, %p11;
	add.s32 	%r141, %r132, %r140;
	setp.eq.s32 	%p12, %r141, %r1;
	setp.eq.s16 	%p13, %rs20, 0;
	and.pred  	%p14, %p12, %p13;
	add.s32 	%r142, %r444, 2;
	selp.b32 	%r143, %r142, %r135, %p14;
	selp.b16 	%rs25, 1, %rs18, %p14;
	and.b16  	%rs27, %rs25, 255;
	setp.eq.s32 	%p15, %r141, %r136;
	setp.eq.s16 	%p16, %rs24, 0;
	and.pred  	%p17, %p15, %p16;
	selp.b32 	%r144, %r444, %r138, %p17;
	selp.b16 	%rs28, 1, %rs22, %p17;
	and.b16  	%rs30, %rs28, 255;
	ld.global.u32 	%r145, [%rd27+8];
	setp.eq.s32 	%p18, %r145, -1;
	selp.u32 	%r146, 1, 0, %p18;
	add.s32 	%r147, %r141, %r146;
	setp.eq.s32 	%p19, %r147, %r1;
	setp.eq.s16 	%p20, %rs27, 0;
	and.pred  	%p21, %p19, %p20;
	add.s32 	%r148, %r444, 3;
	selp.b32 	%r149, %r148, %r143, %p21;
	selp.b16 	%rs31, 1, %rs25, %p21;
	and.b16  	%rs33, %rs31, 255;
	setp.eq.s32 	%p22, %r147, %r136;
	setp.eq.s16 	%p23, %rs30, 0;
	and.pred  	%p24, %p22, %p23;
	selp.b32 	%r150, %r133, %r144, %p24;
	selp.b16 	%rs34, 1, %rs28, %p24;
	and.b16  	%rs36, %rs34, 255;
	ld.global.u32 	%r151, [%rd27+12];
	setp.eq.s32 	%p25, %r151, -1;
	selp.u32 	%r152, 1, 0, %p25;
	add.s32 	%r153, %r147, %r152;
	setp.eq.s32 	%p26, %r153, %r1;
	setp.eq.s16 	%p27, %rs33, 0;
	and.pred  	%p28, %p26, %p27;
	add.s32 	%r154, %r444, 4;
	selp.b32 	%r155, %r154, %r149, %p28;
	selp.b16 	%rs37, 1, %rs31, %p28;
	and.b16  	%rs39, %rs37, 255;
	setp.eq.s32 	%p29, %r153, %r136;
	setp.eq.s16 	%p30, %rs36, 0;
	and.pred  	%p31, %p29, %p30;
	selp.b32 	%r156, %r142, %r150, %p31;
	selp.b16 	%rs40, 1, %rs34, %p31;
	and.b16  	%rs42, %rs40, 255;
	ld.global.u32 	%r157, [%rd27+16];
	setp.eq.s32 	%p32, %r157, -1;
	selp.u32 	%r158, 1, 0, %p32;
	add.s32 	%r159, %r153, %r158;
	setp.eq.s32 	%p33, %r159, %r1;
	setp.eq.s16 	%p34, %rs39, 0;
	and.pred  	%p35, %p33, %p34;
	add.s32 	%r160, %r444, 5;
	selp.b32 	%r161, %r160, %r155, %p35;
	selp.b16 	%rs43, 1, %rs37, %p35;
	and.b16  	%rs45, %rs43, 255;
	setp.eq.s32 	%p36, %r159, %r136;
	setp.eq.s16 	%p37, %rs42, 0;
	and.pred  	%p38, %p36, %p37;
	selp.b32 	%r162, %r148, %r156, %p38;
	selp.b16 	%rs46, 1, %rs40, %p38;
	and.b16  	%rs48, %rs46, 255;
	ld.global.u32 	%r163, [%rd27+20];
	setp.eq.s32 	%p39, %r163, -1;
	selp.u32 	%r164, 1, 0, %p39;
	add.s32 	%r165, %r159, %r164;
	setp.eq.s32 	%p40, %r165, %r1;
	setp.eq.s16 	%p41, %rs45, 0;
	and.pred  	%p42, %p40, %p41;
	add.s32 	%r166, %r444, 6;
	selp.b32 	%r167, %r166, %r161, %p42;
	selp.b16 	%rs49, 1, %rs43, %p42;
	and.b16  	%rs51, %rs49, 255;
	setp.eq.s32 	%p43, %r165, %r136;
	setp.eq.s16 	%p44, %rs48, 0;
	and.pred  	%p45, %p43, %p44;
	selp.b32 	%r168, %r154, %r162, %p45;
	selp.b16 	%rs52, 1, %rs46, %p45;
	and.b16  	%rs54, %rs52, 255;
	ld.global.u32 	%r169, [%rd27+24];
	setp.eq.s32 	%p46, %r169, -1;
	selp.u32 	%r170, 1, 0, %p46;
	add.s32 	%r171, %r165, %r170;
	setp.eq.s32 	%p47, %r171, %r1;
	setp.eq.s16 	%p48, %rs51, 0;
	and.pred  	%p49, %p47, %p48;
	add.s32 	%r172, %r444, 7;
	selp.b32 	%r173, %r172, %r167, %p49;
	selp.b16 	%rs55, 1, %rs49, %p49;
	and.b16  	%rs57, %rs55, 255;
	setp.eq.s32 	%p50, %r171, %r136;
	setp.eq.s16 	%p51, %rs54, 0;
	and.pred  	%p52, %p50, %p51;
	selp.b32 	%r174, %r160, %r168, %p52;
	selp.b16 	%rs58, 1, %rs52, %p52;
	and.b16  	%rs60, %rs58, 255;
	ld.global.u32 	%r175, [%rd27+28];
	setp.eq.s32 	%p53, %r175, -1;
	selp.u32 	%r176, 1, 0, %p53;
	add.s32 	%r453, %r171, %r176;
	setp.eq.s32 	%p54, %r453, %r1;
	setp.eq.s16 	%p55, %rs57, 0;
	and.pred  	%p56, %p54, %p55;
	add.s32 	%r444, %r444, 8;
	selp.b32 	%r466, %r444, %r173, %p56;
	selp.b16 	%rs94, 1, %rs55, %p56;
	setp.eq.s32 	%p57, %r453, %r136;
	setp.eq.s16 	%p58, %rs60, 0;
	and.pred  	%p59, %p57, %p58;
	selp.b32 	%r467, %r166, %r174, %p59;
	selp.b16 	%rs93, 1, %rs58, %p59;
	setp.ne.s32 	%p60, %r444, %r456;
	@%p60 bra 	$L__BB0_3;
$L__BB0_4:
	and.b32  	%r17, %r110, 7;
	setp.eq.s32 	%p61, %r17, 0;
	@%p61 bra 	$L__BB0_12;
	setp.lt.u32 	%p62, %r17, 4;
	@%p62 bra 	$L__BB0_7;
	mul.wide.u32 	%rd28, %r456, 4;
	add.s64 	%rd29, %rd1, %rd28;
	ld.global.u32 	%r178, [%rd29];
	setp.eq.s32 	%p63, %r178, -1;
	selp.u32 	%r179, 1, 0, %p63;
	add.s32 	%r180, %r453, %r179;
	setp.eq.s32 	%p64, %r180, %r1;
	and.b16  	%rs61, %rs94, 255;
	setp.eq.s16 	%p65, %rs61, 0;
	and.pred  	%p66, %p64, %p65;
	setp.eq.s32 	%p67, %r456, 0;
	add.s32 	%r181, %r456, 1;
	selp.b32 	%r182, 0, %r181, %p67;
	selp.b32 	%r183, %r182, %r466, %p66;
	selp.b16 	%rs62, 1, %rs94, %p66;
	and.b16  	%rs64, %rs62, 255;
	add.s32 	%r184, %r1, 1;
	setp.eq.s32 	%p68, %r180, %r184;
	and.b16  	%rs65, %rs93, 255;
	setp.eq.s16 	%p69, %rs65, 0;
	and.pred  	%p70, %p68, %p69;
	add.s32 	%r185, %r456, -1;
	selp.b32 	%r186, %r185, %r467, %p70;
	selp.b16 	%rs66, 1, %rs93, %p70;
	and.b16  	%rs68, %rs66, 255;
	ld.global.u32 	%r187, [%rd29+4];
	setp.eq.s32 	%p71, %r187, -1;
	selp.u32 	%r188, 1, 0, %p71;
	add.s32 	%r189, %r180, %r188;
	setp.eq.s32 	%p72, %r189, %r1;
	setp.eq.s16 	%p73, %rs64, 0;
	and.pred  	%p74, %p72, %p73;
	add.s32 	%r190, %r456, 2;
	selp.b32 	%r191, %r190, %r183, %p74;
	selp.b16 	%rs69, 1, %rs62, %p74;
	and.b16  	%rs71, %rs69, 255;
	setp.eq.s32 	%p75, %r189, %r184;
	setp.eq.s16 	%p76, %rs68, 0;
	and.pred  	%p77, %p75, %p76;
	selp.b32 	%r192, %r456, %r186, %p77;
	selp.b16 	%rs72, 1, %rs66, %p77;
	and.b16  	%rs74, %rs72, 255;
	ld.global.u32 	%r193, [%rd29+8];
	setp.eq.s32 	%p78, %r193, -1;
	selp.u32 	%r194, 1, 0, %p78;
	add.s32 	%r195, %r189, %r194;
	setp.eq.s32 	%p79, %r195, %r1;
	setp.eq.s16 	%p80, %rs71, 0;
	and.pred  	%p81, %p79, %p80;
	add.s32 	%r196, %r456, 3;
	selp.b32 	%r197, %r196, %r191, %p81;
	selp.b16 	%rs75, 1, %rs69, %p81;
	and.b16  	%rs77, %rs75, 255;
	setp.eq.s32 	%p82, %r195, %r184;
	setp.eq.s16 	%p83, %rs74, 0;
	and.pred  	%p84, %p82, %p83;
	selp.b32 	%r198, %r181, %r192, %p84;
	selp.b16 	%rs78, 1, %rs72, %p84;
	and.b16  	%rs80, %rs78, 255;
	ld.global.u32 	%r199, [%rd29+12];
	setp.eq.s32 	%p85, %r199, -1;
	selp.u32 	%r200, 1, 0, %p85;
	add.s32 	%r453, %r195, %r200;
	setp.eq.s32 	%p86, %r453, %r1;
	setp.eq.s16 	%p87, %rs77, 0;
	and.pred  	%p88, %p86, %p87;
	add.s32 	%r456, %r456, 4;
	selp.b32 	%r466, %r456, %r197, %p88;
	selp.b16 	%rs94, 1, %rs75, %p88;
	setp.eq.s32 	%p89, %r453, %r184;
	setp.eq.s16 	%p90, %rs80, 0;
	and.pred  	%p91, %p89, %p90;
	selp.b32 	%r467, %r190, %r198, %p91;
	selp.b16 	%rs93, 1, %rs78, %p91;
$L__BB0_7:
	and.b32  	%r28, %r110, 3;
	setp.eq.s32 	%p92, %r28, 0;
	@%p92 bra 	$L__BB0_12;
	setp.eq.s32 	%p93, %r28, 1;
	@%p93 bra 	$L__BB0_10;
	mul.wide.u32 	%rd30, %r456, 4;
	add.s64 	%rd31, %rd1, %rd30;
	ld.global.u32 	%r202, [%rd31];
	setp.eq.s32 	%p94, %r202, -1;
	selp.u32 	%r203, 1, 0, %p94;
	add.s32 	%r204, %r453, %r203;
	setp.eq.s32 	%p95, %r204, %r1;
	and.b16  	%rs81, %rs94, 255;
	setp.eq.s16 	%p96, %rs81, 0;
	and.pred  	%p97, %p95, %p96;
	setp.eq.s32 	%p98, %r456, 0;
	add.s32 	%r205, %r456, 1;
	selp.b32 	%r206, 0, %r205, %p98;
	selp.b32 	%r207, %r206, %r466, %p97;
	selp.b16 	%rs82, 1, %rs94, %p97;
	and.b16  	%rs84, %rs82, 255;
	add.s32 	%r208, %r1, 1;
	setp.eq.s32 	%p99, %r204, %r208;
	and.b16  	%rs85, %rs93, 255;
	setp.eq.s16 	%p100, %rs85, 0;
	and.pred  	%p101, %p99, %p100;
	add.s32 	%r209, %r456, -1;
	selp.b32 	%r210, %r209, %r467, %p101;
	selp.b16 	%rs86, 1, %rs93, %p101;
	and.b16  	%rs88, %rs86, 255;
	ld.global.u32 	%r211, [%rd31+4];
	setp.eq.s32 	%p102, %r211, -1;
	selp.u32 	%r212, 1, 0, %p102;
	add.s32 	%r453, %r204, %r212;
	setp.eq.s32 	%p103, %r453, %r1;
	setp.eq.s16 	%p104, %rs84, 0;
	and.pred  	%p105, %p103, %p104;
	add.s32 	%r30, %r456, 2;
	selp.b32 	%r466, %r30, %r207, %p105;
	selp.b16 	%rs94, 1, %rs82, %p105;
	setp.eq.s32 	%p106, %r453, %r208;
	setp.eq.s16 	%p107, %rs88, 0;
	and.pred  	%p108, %p106, %p107;
	selp.b32 	%r467, %r456, %r210, %p108;
	selp.b16 	%rs93, 1, %rs86, %p108;
	mov.u32 	%r456, %r30;
$L__BB0_10:
	and.b32  	%r213, %r110, 1;
	setp.eq.b32 	%p109, %r213, 1;
	not.pred 	%p110, %p109;
	@%p110 bra 	$L__BB0_12;
	mul.wide.u32 	%rd32, %r456, 4;
	add.s64 	%rd33, %rd1, %rd32;
	ld.global.u32 	%r214, [%rd33];
	setp.eq.s32 	%p111, %r214, -1;
	selp.u32 	%r215, 1, 0, %p111;
	add.s32 	%r216, %r453, %r215;
	setp.eq.s32 	%p112, %r216, %r1;
	and.b16  	%rs89, %rs94, 255;
	setp.eq.s16 	%p113, %rs89, 0;
	setp.eq.s32 	%p114, %r456, 0;
	add.s32 	%r217, %r456, 1;
	selp.b32 	%r218, 0, %r217, %p114;
	selp.b32 	%r219, %r218, %r466, %p113;
	selp.b32 	%r466, %r219, %r466, %p112;
	add.s32 	%r220, %r1, 1;
	setp.eq.s32 	%p115, %r216, %r220;
	and.b16  	%rs90, %rs93, 255;
	setp.eq.s16 	%p116, %rs90, 0;
	add.s32 	%r221, %r456, -1;
	selp.b32 	%r222, %r221, %r467, %p116;
	selp.b32 	%r467, %r222, %r467, %p115;
$L__BB0_12:
	cvta.to.local.u64 	%rd35, %rd18;
	st.local.v2.u32 	[%rd35], {%r1, %r466};
	st.local.u32 	[%rd35+8], %r467;
	mov.u64 	%rd36, $str$7;
	cvta.global.u64 	%rd37, %rd36;
	{ // callseq 2, 0
	.param .b64 param0;
	st.param.b64 	[param0], %rd37;
	.param .b64 param1;
	st.param.b64 	[param1], %rd18;
	.param .b32 retval0;
	call.uni (retval0), 
	vprintf, 
	(
	param0, 
	param1
	);
	ld.param.b32 	%r223, [retval0];
	} // callseq 2
	setp.le.s32 	%p117, %r467, %r466;
	@%p117 bra 	$L__BB0_70;
	setp.ne.s32 	%p118, %r1, 1;
	@%p118 bra 	$L__BB0_28;
	setp.lt.s32 	%p119, %r110, 1;
	mov.u64 	%rd38, $str$8;
	cvta.global.u64 	%rd39, %rd38;
	{ // callseq 3, 0
	.param .b64 param0;
	st.param.b64 	[param0], %rd39;
	.param .b64 param1;
	st.param.b64 	[param1], 0;
	.param .b32 retval0;
	call.uni (retval0), 
	vprintf, 
	(
	param0, 
	param1
	);
	ld.param.b32 	%r225, [retval0];
	} // callseq 3
	@%p119 bra 	$L__BB0_27;
	setp.lt.u32 	%p120, %r110, 16;
	mov.b32 	%r470, 0;
	@%p120 bra 	$L__BB0_18;
	mov.b32 	%r468, 0;
	add.u64 	%rd42, %SP, 0;
	mov.u64 	%rd44, $str$3;
	and.b32  	%r470, %r110, 2147483632;
$L__BB0_17:
	.pragma "nounroll";
	mul.wide.u32 	%rd40, %r468, 4;
	add.s64 	%rd41, %rd1, %rd40;
	ld.global.u32 	%r229, [%rd41];
	cvta.to.local.u64 	%rd43, %rd42;
	st.local.u32 	[%rd43], %r229;
	cvta.global.u64 	%rd45, %rd44;
	{ // callseq 4, 0
	.param .b64 param0;
	st.param.b64 	[param0], %rd45;
	.param .b64 param1;
	st.param.b64 	[param1], %rd42;
	.param .b32 retval0;
	call.uni (retval0), 
	vprintf, 
	(
	param0, 
	param1
	);
	ld.param.b32 	%r230, [retval0];
	} // callseq 4
	ld.global.u32 	%r232, [%rd41+4];
	st.local.u32 	[%rd43], %r232;
	{ // callseq 5, 0
	.param .b64 param0;
	st.param.b64 	[param0], %rd45;
	.param .b64 param1;
	st.param.b64 	[param1], %rd42;
	.param .b32 retval0;
	call.uni (retval0), 
	vprintf, 
	(
	param0, 
	param1
	);
	ld.param.b32 	%r233, [retval0];
	} // callseq 5
	ld.global.u32 	%r235, [%rd41+8];
	st.local.u32 	[%rd43], %r235;
	{ // callseq 6, 0
	.param .b64 param0;
	st.param.b64 	[param0], %rd45;
	.param .b64 param1;
	st.param.b64 	[param1], %rd42;
	.param .b32 retval0;
	call.uni (retval0), 
	vprintf, 
	(
	param0, 
	param1
	);
	ld.param.b32 	%r236, [retval0];
	} // callseq 6
	ld.global.u32 	%r238, [%rd41+12];
	st.local.u32 	[%rd43], %r238;
	{ // callseq 7, 0
	.param .b64 param0;
	st.param.b64 	[param0], %rd45;
	.param .b64 param1;
	st.param.b64 	[param1], %rd42;
	.param .b32 retval0;
	call.uni (retval0), 
	vprintf, 
	(
	param0, 
	param1
	);
	ld.param.b32 	%r239, [retval0];
	} // callseq 7
	ld.global.u32 	%r241, [%rd41+16];
	st.local.u32 	[%rd43], %r241;
	{ // callseq 8, 0
	.param .b64 param0;
	st.param.b64 	[param0], %rd45;
	.param .b64 param1;
	st.param.b64 	[param1], %rd42;
	.param .b32 retval0;
	call.uni (retval0), 
	vprintf, 
	(
	param0, 
	param1
	);
	ld.param.b32 	%r242, [retval0];
	} // callseq 8
	ld.global.u32 	%r244, [%rd41+20];
	st.local.u32 	[%rd43], %r244;
	{ // callseq 9, 0
	.param .b64 param0;
	st.param.b64 	[param0], %rd45;
	.param .b64 param1;
	st.param.b64 	[param1], %rd42;
	.param .b32 retval0;
	call.uni (retval0), 
	vprintf, 
	(
	param0, 
	param1
	);
	ld.param.b32 	%r245, [retval0];
	} // callseq 9
	ld.global.u32 	%r247, [%rd41+24];
	st.local.u32 	[%rd43], %r247;
	{ // callseq 10, 0
	.param .b64 param0;
	st.param.b64 	[param0], %rd45;
	.param .b64 param1;
	st.param.b64 	[param1], %rd42;
	.param .b32 retval0;
	call.uni (retval0), 
	vprintf, 
	(
	param0, 
	param1
	);
	ld.param.b32 	%r248, [retval0];
	} // callseq 10
	ld.global.u32 	%r250, [%rd41+28];
	st.local.u32 	[%rd43], %r250;
	{ // callseq 11, 0
	.param .b64 param0;
	st.param.b64 	[param0], %rd45;
	.param .b64 param1;
	st.param.b64 	[param1], %rd42;
	.param .b32 retval0;
	call.uni (retval0), 
	vprintf, 
	(
	param0, 
	param1
	);
	ld.param.b32 	%r251, [retval0];
	} // callseq 11
	ld.global.u32 	%r253, [%rd41+32];
	st.local.u32 	[%rd43], %r253;
	{ // callseq 12, 0
	.param .b64 param0;
	st.param.b64 	[param0], %rd45;
	.param .b64 param1;
	st.param.b64 	[param1], %rd42;
	.param .b32 retval0;
	call.uni (retval0), 
	vprintf, 
	(
	param0, 
	param1
	);
	ld.param.b32 	%r254, [retval0];
	} // callseq 12
	ld.global.u32 	%r256, [%rd41+36];
	st.local.u32 	[%rd43], %r256;
	{ // callseq 13, 0
	.param .b64 param0;
	st.param.b64 	[param0], %rd45;
	.param .b64 param1;
	st.param.b64 	[param1], %rd42;
	.param .b32 retval0;
	call.uni (retval0), 
	vprintf, 
	(
	param0, 
	param1
	);
	ld.param.b32 	%r257, [retval0];
	} // callseq 13
	ld.global.u32 	%r259, [%rd41+40];
	st.local.u32 	[%rd43], %r259;
	{ // callseq 14, 0
	.param .b64 param0;
	st.param.b64 	[param0], %rd45;
	.param .b64 param1;
	st.param.b64 	[param1], %rd42;
	.param .b32 retval0;
	call.uni (retval0), 
	vprintf, 
	(
	param0, 
	param1
	);
	ld.param.b32 	%r260, [retval0];
	} // callseq 14
	ld.global.u32 	%r262, [%rd41+44];
	st.local.u32 	[%rd43], %r262;
	{ // callseq 15, 0
	.param .b64 param0;
	st.param.b64 	[param0], %rd45;
	.param .b64 param1;
	st.param.b64 	[param1], %rd42;
	.param .b32 retval0;
	call.uni (retval0), 
	vprintf, 
	(
	param0, 
	param1
	);
	ld.param.b32 	%r263, [retval0];
	} // callseq 15
	ld.global.u32 	%r265, [%rd41+48];
	st.local.u32 	[%rd43], %r265;
	{ // callseq 16, 0
	.param .b64 param0;
	st.param.b64 	[param0], %rd45;
	.param .b64 param1;
	st.param.b64 	[param1], %rd42;
	.param .b32 retval0;
	call.uni (retval0), 
	vprintf, 
	(
	param0, 
	param1
	);
	ld.param.b32 	%r266, [retval0];
	} // callseq 16
	ld.global.u32 	%r268, [%rd41+52];
	st.local.u32 	[%rd43], %r268;
	{ // callseq 17, 0
	.param .b64 param0;
	st.param.b64 	[param0], %rd45;
	.param .b64 param1;
	st.param.b64 	[param1], %rd42;
	.param .b32 retval0;
	call.uni (retval0), 
	vprintf, 
	(
	param0, 
	param1
	);
	ld.param.b32 	%r269, [retval0];
	} // callseq 17
	ld.global.u32 	%r271, [%rd41+56];
	st.local.u32 	[%rd43], %r271;
	{ // callseq 18, 0
	.param .b64 param0;
	st.param.b64 	[param0], %rd45;
	.param .b64 param1;
	st.param.b64 	[param1], %rd42;
	.param .b32 retval0;
	call.uni (retval0), 
	vprintf, 
	(
	param0, 
	param1
	);
	ld.param.b32 	%r272, [retval0];
	} // callseq 18
	ld.global.u32 	%r274, [%rd41+60];
	st.local.u32 	[%rd43], %r274;
	{ // callseq 19, 0
	.param .b64 param0;
	st.param.b64 	[param0], %rd45;
	.param .b64 param1;
	st.param.b64 	[param1], %rd42;
	.param .b32 retval0;
	call.uni (retval0), 
	vprintf, 
	(
	param0, 
	param1
	);
	ld.param.b32 	%r275, [retval0];
	} // callseq 19
	add.s32 	%r468, %r468, 16;
	setp.ne.s32 	%p121, %r468, %r470;
	@%p121 bra 	$L__BB0_17;
$L__BB0_18:
	and.b32  	%r47, %r110, 15;
	setp.eq.s32 	%p122, %r47, 0;
	@%p122 bra 	$L__BB0_27;
	and.b32  	%r48, %r110, 7;
	setp.lt.u32 	%p123, %r47, 8;
	@%p123 bra 	$L__BB0_21;
	mul.wide.u32 	%rd46, %r470, 4;
	add.s64 	%rd47, %rd1, %rd46;
	ld.global.u32 	%r277, [%rd47];
	add.u64 	%rd48, %SP, 0;
	add.u64 	%rd49, %SPL, 0;
	st.local.u32 	[%rd49], %r277;
	mov.u64 	%rd50, $str$3;
	cvta.global.u64 	%rd51, %rd50;
	{ // callseq 20, 0
	.param .b64 param0;
	st.param.b64 	[param0], %rd51;
	.param .b64 param1;
	st.param.b64 	[param1], %rd48;
	.param .b32 retval0;
	call.uni (retval0), 
	vprintf, 
	(
	param0, 
	param1
	);
	ld.param.b32 	%r278, [retval0];
	} // callseq 20
	ld.global.u32 	%r280, [%rd47+4];
	st.local.u32 	[%rd49], %r280;
	{ // callseq 21, 0
	.param .b64 param0;
	st.param.b64 	[param0], %rd51;
	.param .b64 param1;
	st.param.b64 	[param1], %rd48;
	.param .b32 retval0;
	call.uni (retval0), 
	vprintf, 
	(
	param0, 
	param1
	);
	ld.param.b32 	%r281, [retval0];
	} // callseq 21
	ld.global.u32 	%r283, [%rd47+8];
	st.local.u32 	[%rd49], %r283;
	{ // callseq 22, 0
	.param .b64 param0;
	st.param.b64 	[param0], %rd51;
	.param .b64 param1;
	st.param.b64 	[param1], %rd48;
	.param .b32 retval0;
	call.uni (retval0), 
	vprintf, 
	(
	param0, 
	param1
	);
	ld.param.b32 	%r284, [retval0];
	} // callseq 22
	ld.global.u32 	%r286, [%rd47+12];
	st.local.u32 	[%rd49], %r286;
	{ // callseq 23, 0
	.param .b64 param0;
	st.param.b64 	[param0], %rd51;
	.param .b64 param1;
	st.param.b64 	[param1], %rd48;
	.param .b32 retval0;
	call.uni (retval0), 
	vprintf, 
	(
	param0, 
	param1
	);
	ld.param.b32 	%r287, [retval0];
	} // callseq 23
	ld.global.u32 	%r289, [%rd47+16];
	st.local.u32 	[%rd49], %r289;
	{ // callseq 24, 0
	.param .b64 param0;
	st.param.b64 	[param0], %rd51;
	.param .b64 param1;
	st.param.b64 	[param1], %rd48;
	.param .b32 retval0;
	call.uni (retval0), 
	vprintf, 
	(
	param0, 
	param1
	);
	ld.param.b32 	%r290, [retval0];
	} // callseq 24
	ld.global.u32 	%r292, [%rd47+20];
	st.local.u32 	[%rd49], %r292;
	{ // callseq 25, 0
	.param .b64 param0;
	st.param.b64 	[param0], %rd51;
	.param .b64 param1;
	st.param.b64 	[param1], %rd48;
	.param .b32 retval0;
	call.uni (retval0), 
	vprintf, 
	(
	param0, 
	param1
	);
	ld.param.b32 	%r293, [retval0];
	} // callseq 25
	ld.global.u32 	%r295, [%rd47+24];
	st.local.u32 	[%rd49], %r295;
	{ // callseq 26, 0
	.param .b64 param0;
	st.param.b64 	[param0], %rd51;
	.param .b64 param1;
	st.param.b64 	[param1], %rd48;
	.param .b32 retval0;
	call.uni (retval0), 
	vprintf, 
	(
	param0, 
	param1
	);
	ld.param.b32 	%r296, [retval0];
	} // callseq 26
	ld.global.u32 	%r298, [%rd47+28];
	st.local.u32 	[%rd49], %r298;
	{ // callseq 27, 0
	.param .b64 param0;
	st.param.b64 	[param0], %rd51;
	.param .b64 param1;
	st.param.b64 	[param1], %rd48;
	.param .b32 retval0;
	call.uni (retval0), 
	vprintf, 
	(
	param0, 
	param1
	);
	ld.param.b32 	%r299, [retval0];
	} // callseq 27
	add.s32 	%r470, %r470, 8;
$L__BB0_21:
	setp.eq.s32 	%p124, %r48, 0;
	@%p124 bra 	$L__BB0_27;
	add.u64 	%rd52, %SP, 0;
	add.u64 	%rd2, %SPL, 0;
	and.b32  	%r51, %r110, 3;
	setp.lt.u32 	%p125, %r48, 4;
	@%p125 bra 	$L__BB0_24;
	mul.wide.u32 	%rd53, %r470, 4;
	add.s64 	%rd54, %rd1, %rd53;
	ld.global.u32 	%r301, [%rd54];
	st.local.u32 	[%rd2], %r301;
	mov.u64 	%rd55, $str$3;
	cvta.global.u64 	%rd56, %rd55;
	{ // callseq 28, 0
	.param .b64 param0;
	st.param.b64 	[param0], %rd56;
	.param .b64 param1;
	st.param.b64 	[param1], %rd52;
	.param .b32 retval0;
	call.uni (retval0), 
	vprintf, 
	(
	param0, 
	param1
	);
	ld.param.b32 	%r302, [retval0];
	} // callseq 28
	ld.global.u32 	%r304, [%rd54+4];
	st.local.u32 	[%rd2], %r304;
	{ // callseq 29, 0
	.param .b64 param0;
	st.param.b64 	[param0], %rd56;
	.param .b64 param1;
	st.param.b64 	[param1], %rd52;
	.param .b32 retval0;
	call.uni (retval0), 
	vprintf, 
	(
	param0, 
	param1
	);
	ld.param.b32 	%r305, [retval0];
	} // callseq 29
	ld.global.u32 	%r307, [%rd54+8];
	st.local.u32 	[%rd2], %r307;
	{ // callseq 30, 0
	.param .b64 param0;
	st.param.b64 	[param0], %rd56;
	.param .b64 param1;
	st.param.b64 	[param1], %rd52;
	.param .b32 retval0;
	call.uni (retval0), 
	vprintf, 
	(
	param0, 
	param1
	);
	ld.param.b32 	%r308, [retval0];
	} // callseq 30
	ld.global.u32 	%r310, [%rd54+12];
	st.local.u32 	[%rd2], %r310;
	{ // callseq 31, 0
	.param .b64 param0;
	st.param.b64 	[param0], %rd56;
	.param .b64 param1;
	st.param.b64 	[param1], %rd52;
	.param .b32 retval0;
	call.uni (retval0), 
	vprintf, 
	(
	param0, 
	param1
	);
	ld.param.b32 	%r311, [retval0];
	} // callseq 31
	add.s32 	%r470, %r470, 4;
$L__BB0_24:
	setp.eq.s32 	%p126, %r51, 0;
	@%p126 bra 	$L__BB0_27;
	mov.b32 	%r473, 0;
	mov.u64 	%rd60, $str$3;
$L__BB0_26:
	.pragma "nounroll";
	mul.wide.u32 	%rd58, %r470, 4;
	add.s64 	%rd59, %rd1, %rd58;
	ld.global.u32 	%r314, [%rd59];
	st.local.u32 	[%rd2], %r314;
	cvta.global.u64 	%rd61, %rd60;
	{ // callseq 32, 0
	.param .b64 param0;
	st.param.b64 	[param0], %rd61;
	.param .b64 param1;
	st.param.b64 	[param1], %rd52;
	.param .b32 retval0;
	call.uni (retval0), 
	vprintf, 
	(
	param0, 
	param1
	);
	ld.param.b32 	%r315, [retval0];
	} // callseq 32
	add.s32 	%r470, %r470, 1;
	add.s32 	%r473, %r473, 1;
	setp.ne.s32 	%p127, %r473, %r51;
	@%p127 bra 	$L__BB0_26;
$L__BB0_27:
	mov.u64 	%rd63, $str$4;
	cvta.global.u64 	%rd64, %rd63;
	{ // callseq 33, 0
	.param .b64 param0;
	st.param.b64 	[param0], %rd64;
	.param .b64 param1;
	st.param.b64 	[param1], 0;
	.param .b32 retval0;
	call.uni (retval0), 
	vprintf, 
	(
	param0, 
	param1
	);
	ld.param.b32 	%r317, [retval0];
	} // callseq 33
$L__BB0_28:
	add.u64 	%rd65, %SP, 8;
	add.u64 	%rd3, %SPL, 8;
	sub.s32 	%r58, %r467, %r466;
	setp.ne.s32 	%p128, %r58, 1;
	@%p128 bra 	$L__BB0_31;
	mul.wide.s32 	%rd95, %r467, 4;
	add.s64 	%rd4, %rd1, %rd95;
	ld.global.u32 	%r59, [%rd4];
	mul.wide.s32 	%rd96, %r466, 4;
	add.s64 	%rd5, %rd1, %rd96;
	ld.global.u32 	%r60, [%rd5];
	setp.ge.s32 	%p144, %r59, %r60;
	@%p144 bra 	$L__BB0_55;
	st.local.v2.u32 	[%rd3], {%r60, %r59};
	mov.u64 	%rd97, $str;
	cvta.global.u64 	%rd98, %rd97;
	{ // callseq 42, 0
	.param .b64 param0;
	st.param.b64 	[param0], %rd98;
	.param .b64 param1;
	st.param.b64 	[param1], %rd65;
	.param .b32 retval0;
	call.uni (retval0), 
	vprintf, 
	(
	param0, 
	param1
	);
	ld.param.b32 	%r348, [retval0];
	} // callseq 42
	ld.global.u32 	%r350, [%rd5];
	ld.global.u32 	%r351, [%rd4];
	st.global.u32 	[%rd5], %r351;
	st.global.u32 	[%rd4], %r350;
	bra.uni 	$L__BB0_55;
$L__BB0_31:
	setp.lt.s32 	%p129, %r58, 2;
	@%p129 bra 	$L__BB0_55;
	st.local.v2.u32 	[%rd3], {%r467, %r466};
	mov.u64 	%rd66, $str$1;
	cvta.global.u64 	%rd67, %rd66;
	{ // callseq 34, 0
	.param .b64 param0;
	st.param.b64 	[param0], %rd67;
	.param .b64 param1;
	st.param.b64 	[param1], %rd65;
	.param .b32 retval0;
	call.uni (retval0), 
	vprintf, 
	(
	param0, 
	param1
	);
	ld.param.b32 	%r319, [retval0];
	} // callseq 34
	not.b32 	%r321, %r466;
	add.s32 	%r322, %r467, %r321;
	and.b32  	%r61, %r322, 3;
	mul.wide.s32 	%rd69, %r466, 4;
	add.s64 	%rd6, %rd1, %rd69;
	add.s32 	%r323, %r467, -1;
	mov.u64 	%rd83, $str$2;
	mov.u32 	%r474, %r466;
$L__BB0_33:
	setp.ge.s32 	%p130, %r466, %r323;
	@%p130 bra 	$L__BB0_54;
	setp.eq.s32 	%p131, %r61, 0;
	mov.u32 	%r477, %r466;
	@%p131 bra 	$L__BB0_43;
	ld.global.u32 	%r475, [%rd6+4];
	ld.global.u32 	%r64, [%rd6];
	setp.ge.s32 	%p132, %r475, %r64;
	@%p132 bra 	$L__BB0_37;
	st.local.v2.u32 	[%rd3], {%r64, %r475};
	cvta.global.u64 	%rd71, %rd83;
	{ // callseq 35, 0
	.param .b64 param0;
	st.param.b64 	[param0], %rd71;
	.param .b64 param1;
	st.param.b64 	[param1], %rd65;
	.param .b32 retval0;
	call.uni (retval0), 
	vprintf, 
	(
	param0, 
	param1
	);
	ld.param.b32 	%r324, [retval0];
	} // callseq 35
	ld.global.u32 	%r475, [%rd6];
	ld.global.u32 	%r326, [%rd6+4];
	st.global.u32 	[%rd6], %r326;
	st.global.u32 	[%rd6+4], %r475;
$L__BB0_37:
	add.s32 	%r477, %r466, 1;
	setp.eq.s32 	%p133, %r61, 1;
	@%p133 bra 	$L__BB0_43;
	ld.global.u32 	%r476, [%rd6+8];
	setp.ge.s32 	%p134, %r476, %r475;
	@%p134 bra 	$L__BB0_40;
	st.local.v2.u32 	[%rd3], {%r475, %r476};
	cvta.global.u64 	%rd74, %rd83;
	{ // callseq 36, 0
	.param .b64 param0;
	st.param.b64 	[param0], %rd74;
	.param .b64 param1;
	st.param.b64 	[param1], %rd65;
	.param .b32 retval0;
	call.uni (retval0), 
	vprintf, 
	(
	param0, 
	param1
	);
	ld.param.b32 	%r327, [retval0];
	} // callseq 36
	ld.global.u32 	%r476, [%rd6+4];
	ld.global.u32 	%r329, [%rd6+8];
	st.global.u32 	[%rd6+4], %r329;
	st.global.u32 	[%rd6+8], %r476;
$L__BB0_40:
	add.s32 	%r477, %r466, 2;
	setp.eq.s32 	%p135, %r61, 2;
	@%p135 bra 	$L__BB0_43;
	add.s32 	%r477, %r466, 3;
	ld.global.u32 	%r73, [%rd6+12];
	setp.ge.s32 	%p136, %r73, %r476;
	@%p136 bra 	$L__BB0_43;
	st.local.v2.u32 	[%rd3], {%r476, %r73};
	cvta.global.u64 	%rd77, %rd83;
	{ // callseq 37, 0
	.param .b64 param0;
	st.param.b64 	[param0], %rd77;
	.param .b64 param1;
	st.param.b64 	[param1], %rd65;
	.param .b32 retval0;
	call.uni (retval0), 
	vprintf, 
	(
	param0, 
	param1
	);
	ld.param.b32 	%r330, [retval0];
	} // callseq 37
	ld.global.u32 	%r332, [%rd6+8];
	ld.global.u32 	%r333, [%rd6+12];
	st.global.u32 	[%rd6+8], %r333;
	st.global.u32 	[%rd6+12], %r332;
$L__BB0_43:
	add.s32 	%r335, %r58, -2;
	setp.lt.u32 	%p137, %r335, 3;
	@%p137 bra 	$L__BB0_54;
	mul.wide.s32 	%rd79, %r477, 4;
	add.s64 	%rd80, %rd1, %rd79;
	ld.global.u32 	%r479, [%rd80];
	sub.s32 	%r478, %r477, %r467;
$L__BB0_45:
	mul.wide.s32 	%rd81, %r477, 4;
	add.s64 	%rd82, %rd1, %rd81;
	add.s64 	%rd7, %rd82, 8;
	ld.global.u32 	%r481, [%rd82+4];
	setp.ge.s32 	%p138, %r481, %r479;
	@%p138 bra 	$L__BB0_47;
	st.local.v2.u32 	[%rd3], {%r479, %r481};
	cvta.global.u64 	%rd84, %rd83;
	{ // callseq 38, 0
	.param .b64 param0;
	st.param.b64 	[param0], %rd84;
	.param .b64 param1;
	st.param.b64 	[param1], %rd65;
	.param .b32 retval0;
	call.uni (retval0), 
	vprintf, 
	(
	param0, 
	param1
	);
	ld.param.b32 	%r336, [retval0];
	} // callseq 38
	ld.global.u32 	%r481, [%rd7+-8];
	ld.global.u32 	%r338, [%rd7+-4];
	st.global.u32 	[%rd7+-8], %r338;
	st.global.u32 	[%rd7+-4], %r481;
$L__BB0_47:
	ld.global.u32 	%r482, [%rd7];
	setp.ge.s32 	%p139, %r482, %r481;
	@%p139 bra 	$L__BB0_49;
	st.local.v2.u32 	[%rd3], {%r481, %r482};
	cvta.global.u64 	%rd87, %rd83;
	{ // callseq 39, 0
	.param .b64 param0;
	st.param.b64 	[param0], %rd87;
	.param .b64 param1;
	st.param.b64 	[param1], %rd65;
	.param .b32 retval0;
	call.uni (retval0), 
	vprintf, 
	(
	param0, 
	param1
	);
	ld.param.b32 	%r339, [retval0];
	} // callseq 39
	ld.global.u32 	%r482, [%rd7+-4];
	ld.global.u32 	%r341, [%rd7];
	st.global.u32 	[%rd7+-4], %r341;
	st.global.u32 	[%rd7], %r482;
$L__BB0_49:
	ld.global.u32 	%r483, [%rd7+4];
	setp.ge.s32 	%p140, %r483, %r482;
	@%p140 bra 	$L__BB0_51;
	st.local.v2.u32 	[%rd3], {%r482, %r483};
	cvta.global.u64 	%rd90, %rd83;
	{ // callseq 40, 0
	.param .b64 param0;
	st.param.b64 	[param0], %rd90;
	.param .b64 param1;
	st.param.b64 	[param1], %rd65;
	.param .b32 retval0;
	call.uni (retval0), 
	vprintf, 
	(
	param0, 
	param1
	);
	ld.param.b32 	%r342, [retval0];
	} // callseq 40
	ld.global.u32 	%r483, [%rd7];
	ld.global.u32 	%r344, [%rd7+4];
	st.global.u32 	[%rd7], %r344;
	st.global.u32 	[%rd7+4], %r483;
$L__BB0_51:
	ld.global.u32 	%r479, [%rd7+8];
	setp.ge.s32 	%p141, %r479, %r483;
	@%p141 bra 	$L__BB0_53;
	st.local.v2.u32 	[%rd3], {%r483, %r479};
	cvta.global.u64 	%rd93, %rd83;
	{ // callseq 41, 0
	.param .b64 param0;
	st.param.b64 	[param0], %rd93;
	.param .b64 param1;
	st.param.b64 	[param1], %rd65;
	.param .b32 retval0;
	call.uni (retval0), 
	vprintf, 
	(
	param0, 
	param1
	);
	ld.param.b32 	%r345, [retval0];
	} // callseq 41
	ld.global.u32 	%r479, [%rd7+4];
	ld.global.u32 	%r347, [%rd7+8];
	st.global.u32 	[%rd7+4], %r347;
	st.global.u32 	[%rd7+8], %r479;
$L__BB0_53:
	add.s32 	%r478, %r478, 4;
	add.s32 	%r477, %r477, 4;
	setp.ne.s32 	%p142, %r478, -1;
	@%p142 bra 	$L__BB0_45;
$L__BB0_54:
	add.s32 	%r474, %r474, 1;
	setp.ne.s32 	%p143, %r474, %r467;
	@%p143 bra 	$L__BB0_33;
$L__BB0_55:
	setp.ne.s32 	%p145, %r1, 1;
	@%p145 bra 	$L__BB0_70;
	setp.lt.s32 	%p146, %r110, 1;
	mov.u64 	%rd100, $str$9;
	cvta.global.u64 	%rd101, %rd100;
	{ // callseq 43, 0
	.param .b64 param0;
	st.param.b64 	[param0], %rd101;
	.param .b64 param1;
	st.param.b64 	[param1], 0;
	.param .b32 retval0;
	call.uni (retval0), 
	vprintf, 
	(
	param0, 
	param1
	);
	ld.param.b32 	%r352, [retval0];
	} // callseq 43
	@%p146 bra 	$L__BB0_69;
	and.b32  	%r95, %r110, 15;
	setp.lt.u32 	%p147, %r110, 16;
	mov.b32 	%r487, 0;
	@%p147 bra 	$L__BB0_60;
	and.b32  	%r487, %r110, 2147483632;
	neg.s32 	%r485, %r487;
	add.s64 	%rd123, %rd1, 32;
	add.u64 	%rd102, %SP, 0;
	mov.u64 	%rd104, $str$3;
$L__BB0_59:
	.pragma "nounroll";
	ld.global.u32 	%r355, [%rd123+-32];
	cvta.to.local.u64 	%rd103, %rd102;
	st.local.u32 	[%rd103], %r355;
	cvta.global.u64 	%rd105, %rd104;
	{ // callseq 44, 0
	.param .b64 param0;
	st.param.b64 	[param0], %rd105;
	.param .b64 param1;
	st.param.b64 	[param1], %rd102;
	.param .b32 retval0;
	call.uni (retval0), 
	vprintf, 
	(
	param0, 
	param1
	);
	ld.param.b32 	%r356, [retval0];
	} // callseq 44
	ld.global.u32 	%r358, [%rd123+-28];
	st.local.u32 	[%rd103], %r358;
	{ // callseq 45, 0
	.param .b64 param0;
	st.param.b64 	[param0], %rd105;
	.param .b64 param1;
	st.param.b64 	[param1], %rd102;
	.param .b32 retval0;
	call.uni (retval0), 
	vprintf, 
	(
	param0, 
	param1
	);
	ld.param.b32 	%r359, [retval0];
	} // callseq 45
	ld.global.u32 	%r361, [%rd123+-24];
	st.local.u32 	[%rd103], %r361;
	{ // callseq 46, 0
	.param .b64 param0;
	st.param.b64 	[param0], %rd105;
	.param .b64 param1;
	st.param.b64 	[param1], %rd102;
	.param .b32 retval0;
	call.uni (retval0), 
	vprintf, 
	(
	param0, 
	param1
	);
	ld.param.b32 	%r362, [retval0];
	} // callseq 46
	ld.global.u32 	%r364, [%rd123+-20];
	st.local.u32 	[%rd103], %r364;
	{ // callseq 47, 0
	.param .b64 param0;
	st.param.b64 	[param0], %rd105;
	.param .b64 param1;
	st.param.b64 	[param1], %rd102;
	.param .b32 retval0;
	call.uni (retval0), 
	vprintf, 
	(
	param0, 
	param1
	);
	ld.param.b32 	%r365, [retval0];
	} // callseq 47
	ld.global.u32 	%r367, [%rd123+-16];
	st.local.u32 	[%rd103], %r367;
	{ // callseq 48, 0
	.param .b64 param0;
	st.param.b64 	[param0], %rd105;
	.param .b64 param1;
	st.param.b64 	[param1], %rd102;
	.param .b32 retval0;
	call.uni (retval0), 
	vprintf, 
	(
	param0, 
	param1
	);
	ld.param.b32 	%r368, [retval0];
	} // callseq 48
	ld.global.u32 	%r370, [%rd123+-12];
	st.local.u32 	[%rd103], %r370;
	{ // callseq 49, 0
	.param .b64 param0;
	st.param.b64 	[param0], %rd105;
	.param .b64 param1;
	st.param.b64 	[param1], %rd102;
	.param .b32 retval0;
	call.uni (retval0), 
	vprintf, 
	(
	param0, 
	param1
	);
	ld.param.b32 	%r371, [retval0];
	} // callseq 49
	ld.global.u32 	%r373, [%rd123+-8];
	st.local.u32 	[%rd103], %r373;
	{ // callseq 50, 0
	.param .b64 param0;
	st.param.b64 	[param0], %rd105;
	.param .b64 param1;
	st.param.b64 	[param1], %rd102;
	.param .b32 retval0;
	call.uni (retval0), 
	vprintf, 
	(
	param0, 
	param1
	);
	ld.param.b32 	%r374, [retval0];
	} // callseq 50
	ld.global.u32 	%r376, [%rd123+-4];
	st.local.u32 	[%rd103], %r376;
	{ // callseq 51, 0
	.param .b64 param0;
	st.param.b64 	[param0], %rd105;
	.param .b64 param1;
	st.param.b64 	[param1], %rd102;
	.param .b32 retval0;
	call.uni (retval0), 
	vprintf, 
	(
	param0, 
	param1
	);
	ld.param.b32 	%r377, [retval0];
	} // callseq 51
	ld.global.u32 	%r379, [%rd123];
	st.local.u32 	[%rd103], %r379;
	{ // callseq 52, 0
	.param .b64 param0;
	st.param.b64 	[param0], %rd105;
	.param .b64 param1;
	st.param.b64 	[param1], %rd102;
	.param .b32 retval0;
	call.uni (retval0), 
	vprintf, 
	(
	param0, 
	param1
	);
	ld.param.b32 	%r380, [retval0];
	} // callseq 52
	ld.global.u32 	%r382, [%rd123+4];
	st.local.u32 	[%rd103], %r382;
	{ // callseq 53, 0
	.param .b64 param0;
	st.param.b64 	[param0], %rd105;
	.param .b64 param1;
	st.param.b64 	[param1], %rd102;
	.param .b32 retval0;
	call.uni (retval0), 
	vprintf, 
	(
	param0, 
	param1
	);
	ld.param.b32 	%r383, [retval0];
	} // callseq 53
	ld.global.u32 	%r385, [%rd123+8];
	st.local.u32 	[%rd103], %r385;
	{ // callseq 54, 0
	.param .b64 param0;
	st.param.b64 	[param0], %rd105;
	.param .b64 param1;
	st.param.b64 	[param1], %rd102;
	.param .b32 retval0;
	call.uni (retval0), 
	vprintf, 
	(
	param0, 
	param1
	);
	ld.param.b32 	%r386, [retval0];
	} // callseq 54
	ld.global.u32 	%r388, [%rd123+12];
	st.local.u32 	[%rd103], %r388;
	{ // callseq 55, 0
	.param .b64 param0;
	st.param.b64 	[param0], %rd105;
	.param .b64 param1;
	st.param.b64 	[param1], %rd102;
	.param .b32 retval0;
	call.uni (retval0), 
	vprintf, 
	(
	param0, 
	param1
	);
	ld.param.b32 	%r389, [retval0];
	} // callseq 55
	ld.global.u32 	%r391, [%rd123+16];
	st.local.u32 	[%rd103], %r391;
	{ // callseq 56, 0
	.param .b64 param0;
	st.param.b64 	[param0], %rd105;
	.param .b64 param1;
	st.param.b64 	[param1], %rd102;
	.param .b32 retval0;
	call.uni (retval0), 
	vprintf, 
	(
	param0, 
	param1
	);
	ld.param.b32 	%r392, [retval0];
	} // callseq 56
	ld.global.u32 	%r394, [%rd123+20];
	st.local.u32 	[%rd103], %r394;
	{ // callseq 57, 0
	.param .b64 param0;
	st.param.b64 	[param0], %rd105;
	.param .b64 param1;
	st.param.b64 	[param1], %rd102;
	.param .b32 retval0;
	call.uni (retval0), 
	vprintf, 
	(
	param0, 
	param1
	);
	ld.param.b32 	%r395, [retval0];
	} // callseq 57
	ld.global.u32 	%r397, [%rd123+24];
	st.local.u32 	[%rd103], %r397;
	{ // callseq 58, 0
	.param .b64 param0;
	st.param.b64 	[param0], %rd105;
	.param .b64 param1;
	st.param.b64 	[param1], %rd102;
	.param .b32 retval0;
	call.uni (retval0), 
	vprintf, 
	(
	param0, 
	param1
	);
	ld.param.b32 	%r398, [retval0];
	} // callseq 58
	ld.global.u32 	%r400, [%rd123+28];
	st.local.u32 	[%rd103], %r400;
	{ // callseq 59, 0
	.param .b64 param0;
	st.param.b64 	[param0], %rd105;
	.param .b64 param1;
	st.param.b64 	[param1], %rd102;
	.param .b32 retval0;
	call.uni (retval0), 
	vprintf, 
	(
	param0, 
	param1
	);
	ld.param.b32 	%r401, [retval0];
	} // callseq 59
	add.s32 	%r485, %r485, 16;
	add.s64 	%rd123, %rd123, 64;
	setp.ne.s32 	%p148, %r485, 0;
	@%p148 bra 	$L__BB0_59;
$L__BB0_60:
	setp.eq.s32 	%p149, %r95, 0;
	@%p149 bra 	$L__BB0_69;
	add.u64 	%rd106, %SP, 0;
	add.u64 	%rd11, %SPL, 0;
	and.b32  	%r101, %r110, 7;
	setp.lt.u32 	%p150, %r95, 8;
	@%p150 bra 	$L__BB0_63;
	mul.wide.u32 	%rd107, %r487, 4;
	add.s64 	%rd108, %rd1, %rd107;
	ld.global.u32 	%r403, [%rd108];
	st.local.u32 	[%rd11], %r403;
	mov.u64 	%rd109, $str$3;
	cvta.global.u64 	%rd110, %rd109;
	{ // callseq 60, 0
	.param .b64 param0;
	st.param.b64 	[param0], %rd110;
	.param .b64 param1;
	st.param.b64 	[param1], %rd106;
	.param .b32 retval0;
	call.uni (retval0), 
	vprintf, 
	(
	param0, 
	param1
	);
	ld.param.b32 	%r404, [retval0];
	} // callseq 60
	ld.global.u32 	%r406, [%rd108+4];
	st.local.u32 	[%rd11], %r406;
	{ // callseq 61, 0
	.param .b64 param0;
	st.param.b64 	[param0], %rd110;
	.param .b64 param1;
	st.param.b64 	[param1], %rd106;
	.param .b32 retval0;
	call.uni (retval0), 
	vprintf, 
	(
	param0, 
	param1
	);
	ld.param.b32 	%r407, [retval0];
	} // callseq 61
	ld.global.u32 	%r409, [%rd108+8];
	st.local.u32 	[%rd11], %r409;
	{ // callseq 62, 0
	.param .b64 param0;
	st.param.b64 	[param0], %rd110;
	.param .b64 param1;
	st.param.b64 	[param1], %rd106;
	.param .b32 retval0;
	call.uni (retval0), 
	vprintf, 
	(
	param0, 
	param1
	);
	ld.param.b32 	%r410, [retval0];
	} // callseq 62
	ld.global.u32 	%r412, [%rd108+12];
	st.local.u32 	[%rd11], %r412;
	{ // callseq 63, 0
	.param .b64 param0;
	st.param.b64 	[param0], %rd110;
	.param .b64 param1;
	st.param.b64 	[param1], %rd106;
	.param .b32 retval0;
	call.uni (retval0), 
	vprintf, 
	(
	param0, 
	param1
	);
	ld.param.b32 	%r413, [retval0];
	} // callseq 63
	ld.global.u32 	%r415, [%rd108+16];
	st.local.u32 	[%rd11], %r415;
	{ // callseq 64, 0
	.param .b64 param0;
	st.param.b64 	[param0], %rd110;
	.param .b64 param1;
	st.param.b64 	[param1], %rd106;
	.param .b32 retval0;
	call.uni (retval0), 
	vprintf, 
	(
	param0, 
	param1
	);
	ld.param.b32 	%r416, [retval0];
	} // callseq 64
	ld.global.u32 	%r418, [%rd108+20];
	st.local.u32 	[%rd11], %r418;
	{ // callseq 65, 0
	.param .b64 param0;
	st.param.b64 	[param0], %rd110;
	.param .b64 param1;
	st.param.b64 	[param1], %rd106;
	.param .b32 retval0;
	call.uni (retval0), 
	vprintf, 
	(
	param0, 
	param1
	);
	ld.param.b32 	%r419, [retval0];
	} // callseq 65
	ld.global.u32 	%r421, [%rd108+24];
	st.local.u32 	[%rd11], %r421;
	{ // callseq 66, 0
	.param .b64 param0;
	st.param.b64 	[param0], %rd110;
	.param .b64 param1;
	st.param.b64 	[param1], %rd106;
	.param .b32 retval0;
	call.uni (retval0), 
	vprintf, 
	(
	param0, 
	param1
	);
	ld.param.b32 	%r422, [retval0];
	} // callseq 66
	ld.global.u32 	%r424, [%rd108+28];
	st.local.u32 	[%rd11], %r424;
	{ // callseq 67, 0
	.param .b64 param0;
	st.param.b64 	[param0], %rd110;
	.param .b64 param1;
	st.param.b64 	[param1], %rd106;
	.param .b32 retval0;
	call.uni (retval0), 
	vprintf, 
	(
	param0, 
	param1
	);
	ld.param.b32 	%r425, [retval0];
	} // callseq 67
	add.s32 	%r487, %r487, 8;
$L__BB0_63:
	setp.eq.s32 	%p151, %r101, 0;
	@%p151 bra 	$L__BB0_69;
	and.b32  	%r104, %r110, 3;
	setp.lt.u32 	%p152, %r101, 4;
	@%p152 bra 	$L__BB0_66;
	mul.wide.u32 	%rd112, %r487, 4;
	add.s64 	%rd113, %rd1, %rd112;
	ld.global.u32 	%r427, [%rd113];
	st.local.u32 	[%rd11], %r427;
	mov.u64 	%rd114, $str$3;
	cvta.global.u64 	%rd115, %rd114;
	{ // callseq 68, 0
	.param .b64 param0;
	st.param.b64 	[param0], %rd115;
	.param .b64 param1;
	st.param.b64 	[param1], %rd106;
	.param .b32 retval0;
	call.uni (retval0), 
	vprintf, 
	(
	param0, 
	param1
	);
	ld.param.b32 	%r428, [retval0];
	} // callseq 68
	ld.global.u32 	%r430, [%rd113+4];
	st.local.u32 	[%rd11], %r430;
	{ // callseq 69, 0
	.param .b64 param0;
	st.param.b64 	[param0], %rd115;
	.param .b64 param1;
	st.param.b64 	[param1], %rd106;
	.param .b32 retval0;
	call.uni (retval0), 
	vprintf, 
	(
	param0, 
	param1
	);
	ld.param.b32 	%r431, [retval0];
	} // callseq 69
	ld.global.u32 	%r433, [%rd113+8];
	st.local.u32 	[%rd11], %r433;
	{ // callseq 70, 0
	.param .b64 param0;
	st.param.b64 	[param0], %rd115;
	.param .b64 param1;
	st.param.b64 	[param1], %rd106;
	.param .b32 retval0;
	call.uni (retval0), 
	vprintf, 
	(
	param0, 
	param1
	);
	ld.param.b32 	%r434, [retval0];
	} // callseq 70
	ld.global.u32 	%r436, [%rd113+12];
	st.local.u32 	[%rd11], %r436;
	{ // callseq 71, 0
	.param .b64 param0;
	st.param.b64 	[param0], %rd115;
	.param .b64 param1;
	st.param.b64 	[param1], %rd106;
	.param .b32 retval0;
	call.uni (retval0), 
	vprintf, 
	(
	param0, 
	param1
	);
	ld.param.b32 	%r437, [retval0];
	} // callseq 71
	add.s32 	%r487, %r487, 4;
$L__BB0_66:
	setp.eq.s32 	%p153, %r104, 0;
	@%p153 bra 	$L__BB0_69;
	mul.wide.u32 	%rd117, %r487, 4;
	add.s64 	%rd124, %rd1, %rd117;
	neg.s32 	%r489, %r104;
	mov.u64 	%rd118, $str$3;
$L__BB0_68:
	.pragma "nounroll";
	ld.global.u32 	%r439, [%rd124];
	st.local.u32 	[%rd11], %r439;
	cvta.global.u64 	%rd119, %rd118;
	{ // callseq 72, 0
	.param .b64 param0;
	st.param.b64 	[param0], %rd119;
	.param .b64 param1;
	st.param.b64 	[param1], %rd106;
	.param .b32 retval0;
	call.uni (retval0), 
	vprintf, 
	(
	param0, 
	param1
	);
	ld.param.b32 	%r440, [retval0];
	} // callseq 72
	add.s64 	%rd124, %rd124, 4;
	add.s32 	%r489, %r489, 1;
	setp.ne.s32 	%p154, %r489, 0;
	@%p154 bra 	$L__BB0_68;
$L__BB0_69:
	mov.u64 	%rd121, $str$4;
	cvta.global.u64 	%rd122, %rd121;
	{ // callseq 73, 0
	.param .b64 param0;
	st.param.b64 	[param0], %rd122;
	.param .b64 param1;
	st.param.b64 	[param1], 0;
	.param .b32 retval0;
	call.uni (retval0), 
	vprintf, 
	(
	param0, 
	param1
	);
	ld.param.b32 	%r442, [retval0];
	} // callseq 73
$L__BB0_70:
	ret;

}
	// .globl	_ZN3cub18CUB_300001_SM_10006detail11EmptyKernelIvEEvv
.visible .entry _ZN3cub18CUB_300001_SM_10006detail11EmptyKernelIvEEvv()
{


	ret;

}


// ===== COMPILED SASS (sm_100) =====

	.target	sm_100

	.elftype	@"ET_EXEC"


//--------------------- .note.nv.tkinfo           --------------------------
	.section	.note.nv.tkinfo,"",@"SHT_NOTE"
	.sectionflags	@"SHF_NOTE_NV_TKINFO"
	.tkinfo
        /*0018*/ 	.word	0x00000002
        /*0030*/ 	.string	""
        /*0030*/ 	.string	"ptxas"
        /*0030*/ 	.string	"Cuda compilation tools, release 13.0, V13.0.88"
        /*0030*/ 	.string	"Build cuda_13.0.r13.0/compiler.36424714_0"
        /*0030*/ 	.string	"-arch sm_100 -m 64 "



//--------------------- .note.nv.cuinfo           --------------------------
	.section	.note.nv.cuinfo,"",@"SHT_NOTE"
	.sectionflags	@"SHF_NOTE_NV_CUINFO"
        /*0018*/ 	.short	0x0002
        /*001a*/ 	.short	0x0064
        /*001c*/ 	.short	0x0082
	.zero		2


//--------------------- .nv.info                  --------------------------
	.section	.nv.info,"",@"SHT_CUDA_INFO"
	.align	4


	//----- nvinfo : EIATTR_REGCOUNT
	.align		4
        /*0000*/ 	.byte	0x04, 0x2f
        /*0002*/ 	.short	(.L_65 - .L_64)
	.align		4
.L_64:
        /*0004*/ 	.word	index@(_Z12matavgKernelPiiiiS_iS_)
        /*0008*/ 	.word	0x00000026


	//----- nvinfo : EIATTR_FRAME_SIZE
	.align		4
.L_65:
        /*000c*/ 	.byte	0x04, 0x11
        /*000e*/ 	.short	(.L_67 - .L_66)
	.align		4
.L_66:
        /*0010*/ 	.word	index@(_Z12matavgKernelPiiiiS_iS_)
        /*0014*/ 	.word	0x00000020


	//----- nvinfo : EIATTR_REGCOUNT
	.align		4
.L_67:
        /*0018*/ 	.byte	0x04, 0x2f
        /*001a*/ 	.short	(.L_69 - .L_68)
	.align		4
.L_68:
        /*001c*/ 	.word	index@(_ZN3cub18CUB_300001_SM_10006detail11EmptyKernelIvEEvv)
        /*0020*/ 	.word	0x00000004


	//----- nvinfo : EIATTR_FRAME_SIZE
	.align		4
.L_69:
        /*0024*/ 	.byte	0x04, 0x11
        /*0026*/ 	.short	(.L_71 - .L_70)
	.align		4
.L_70:
        /*0028*/ 	.word	index@(_ZN3cub18CUB_300001_SM_10006detail11EmptyKernelIvEEvv)
        /*002c*/ 	.word	0x00000000


	//----- nvinfo : EIATTR_MIN_STACK_SIZE
	.align		4
.L_71:
        /*0030*/ 	.byte	0x04, 0x12
        /*0032*/ 	.short	(.L_73 - .L_72)
	.align		4
.L_72:
        /*0034*/ 	.word	index@(_ZN3cub18CUB_300001_SM_10006detail11EmptyKernelIvEEvv)
        /*0038*/ 	.word	0x00000000


	//----- nvinfo : EIATTR_MIN_STACK_SIZE
	.align		4
.L_73:
        /*003c*/ 	.byte	0x04, 0x12
        /*003e*/ 	.short	(.L_75 - .L_74)
	.align		4
.L_74:
        /*0040*/ 	.word	index@(_Z12matavgKernelPiiiiS_iS_)
        /*0044*/ 	.word	0x00000020
.L_75:


//--------------------- .nv.compat                --------------------------
	.section	.nv.compat,"",@"SHT_CUDA_COMPAT_INFO"
	.align	4
        /*0000*/ 	.byte	0x02, 0x09, 0x00, 0x00, 0x02, 0x02, 0x01, 0x00, 0x02, 0x05, 0x05, 0x00, 0x03, 0x07, 0x01, 0x01
        /*0010*/ 	.byte	0x02, 0x03, 0x00, 0x00, 0x02, 0x06, 0x01, 0x00, 0x04, 0x0b, 0x08, 0x00, 0x09, 0x00, 0x00, 0x00
        /*0020*/ 	.byte	0x00, 0x00, 0x00, 0x00


//--------------------- .nv.info._ZN3cub18CUB_300001_SM_10006detail11EmptyKernelIvEEvv --------------------------
	.section	.nv.info._ZN3cub18CUB_300001_SM_10006detail11EmptyKernelIvEEvv,"",@"SHT_CUDA_INFO"
	.sectionflags	@""
	.align	4


	//----- nvinfo : EIATTR_CUDA_API_VERSION
	.align		4
        /*0000*/ 	.byte	0x04, 0x37
        /*0002*/ 	.short	(.L_77 - .L_76)
.L_76:
        /*0004*/ 	.word	0x00000082


	//----- nvinfo : EIATTR_SPARSE_MMA_MASK
	.align		4
.L_77:
        /*0008*/ 	.byte	0x03, 0x50
        /*000a*/ 	.short	0x0000


	//----- nvinfo : EIATTR_MAXREG_COUNT
	.align		4
        /*000c*/ 	.byte	0x03, 0x1b
        /*000e*/ 	.short	0x00ff


	//----- nvinfo : EIATTR_MERCURY_ISA_VERSION
	.align		4
        /*0010*/ 	.byte	0x03, 0x5f
        /*0012*/ 	.short	0x0101


	//----- nvinfo : EIATTR_VRC_CTA_INIT_COUNT
	.align		4
        /*0014*/ 	.byte	0x02, 0x4a
	.zero		1
	.zero		1


	//----- nvinfo : EIATTR_EXIT_INSTR_OFFSETS
	.align		4
        /*0018*/ 	.byte	0x04, 0x1c
        /*001a*/ 	.short	(.L_79 - .L_78)


	//   ....[0]....
.L_78:
        /*001c*/ 	.word	0x00000010


	//----- nvinfo : EIATTR_SW_WAR
	.align		4
.L_79:
        /*0020*/ 	.byte	0x04, 0x36
        /*0022*/ 	.short	(.L_81 - .L_80)
.L_80:
        /*0024*/ 	.word	0x00000008
.L_81:


//--------------------- .nv.info._Z12matavgKernelPiiiiS_iS_ --------------------------
	.section	.nv.info._Z12matavgKernelPiiiiS_iS_,"",@"SHT_CUDA_INFO"
	.sectionflags	@""
	.align	4


	//----- nvinfo : EIATTR_CUDA_API_VERSION
	.align		4
        /*0000*/ 	.byte	0x04, 0x37
        /*0002*/ 	.short	(.L_83 - .L_82)
.L_82:
        /*0004*/ 	.word	0x00000082


	//----- nvinfo : EIATTR_KPARAM_INFO
	.align		4
.L_83:
        /*0008*/ 	.byte	0x04, 0x17
        /*000a*/ 	.short	(.L_85 - .L_84)
.L_84:
        /*000c*/ 	.word	0x00000000
        /*0010*/ 	.short	0x0006
        /*0012*/ 	.short	0x0028
        /*0014*/ 	.byte	0x00, 0xf5, 0x21, 0x00


	//----- nvinfo : EIATTR_KPARAM_INFO
	.align		4
.L_85:
        /*0018*/ 	.byte	0x04, 0x17
        /*001a*/ 	.short	(.L_87 - .L_86)
.L_86:
        /*001c*/ 	.word	0x00000000
        /*0020*/ 	.short	0x0005
        /*0022*/ 	.short	0x0020
        /*0024*/ 	.byte	0x00, 0xf0, 0x11, 0x00


	//----- nvinfo : EIATTR_KPARAM_INFO
	.align		4
.L_87:
        /*0028*/ 	.byte	0x04, 0x17
        /*002a*/ 	.short	(.L_89 - .L_88)
.L_88:
        /*002c*/ 	.word	0x00000000
        /*0030*/ 	.short	0x0004
        /*0032*/ 	.short	0x0018
        /*0034*/ 	.byte	0x00, 0xf5, 0x21, 0x00


	//----- nvinfo : EIATTR_KPARAM_INFO
	.align		4
.L_89:
        /*0038*/ 	.byte	0x04, 0x17
        /*003a*/ 	.short	(.L_91 - .L_90)
.L_90:
        /*003c*/ 	.word	0x00000000
        /*0040*/ 	.short	0x0003
        /*0042*/ 	.short	0x0010
        /*0044*/ 	.byte	0x00, 0xf0, 0x11, 0x00


	//----- nvinfo : EIATTR_KPARAM_INFO
	.align		4
.L_91:
        /*0048*/ 	.byte	0x04, 0x17
        /*004a*/ 	.short	(.L_93 - .L_92)
.L_92:
        /*004c*/ 	.word	0x00000000
        /*0050*/ 	.short	0x0002
        /*0052*/ 	.short	0x000c
        /*0054*/ 	.byte	0x00, 0xf0, 0x11, 0x00


	//----- nvinfo : EIATTR_KPARAM_INFO
	.align		4
.L_93:
        /*0058*/ 	.byte	0x04, 0x17
        /*005a*/ 	.short	(.L_95 - .L_94)
.L_94:
        /*005c*/ 	.word	0x00000000
        /*0060*/ 	.short	0x0001
        /*0062*/ 	.short	0x0008
        /*0064*/ 	.byte	0x00, 0xf0, 0x11, 0x00


	//----- nvinfo : EIATTR_KPARAM_INFO
	.align		4
.L_95:
        /*0068*/ 	.byte	0x04, 0x17
        /*006a*/ 	.short	(.L_97 - .L_96)
.L_96:
        /*006c*/ 	.word	0x00000000
        /*0070*/ 	.short	0x0000
        /*0072*/ 	.short	0x0000
        /*0074*/ 	.byte	0x00, 0xf5, 0x21, 0x00


	//----- nvinfo : EIATTR_SPARSE_MMA_MASK
	.align		4
.L_97:
        /*0078*/ 	.byte	0x03, 0x50
        /*007a*/ 	.short	0x0000


	//----- nvinfo : EIATTR_MAXREG_COUNT
	.align		4
        /*007c*/ 	.byte	0x03, 0x1b
        /*007e*/ 	.short	0x00ff


	//----- nvinfo : EIATTR_EXTERNS
	.align		4
        /*0080*/ 	.byte	0x04, 0x0f
        /*0082*/ 	.short	(.L_99 - .L_98)


	//   ....[0]....
	.align		4
.L_98:
        /*0084*/ 	.word	index@(vprintf)


	//----- nvinfo : EIATTR_MERCURY_ISA_VERSION
	.align		4
.L_99:
        /*0088*/ 	.byte	0x03, 0x5f
        /*008a*/ 	.short	0x0101


	//----- nvinfo : EIATTR_VRC_CTA_INIT_COUNT
	.align		4
        /*008c*/ 	.byte	0x02, 0x4a
	.zero		1
	.zero		1


	//----- nvinfo : EIATTR_SYSCALL_OFFSETS
	.align		4
        /*0090*/ 	.byte	0x04, 0x46
        /*0092*/ 	.short	(.L_101 - .L_100)


	//   ....[0]....
.L_100:
        /*0094*/ 	.word	0x000001d0


	//   ....[1]....
        /*0098*/ 	.word	0x00000290


	//   ....[2]....
        /*009c*/ 	.word	0x00001240


	//   ....[3]....
        /*00a0*/ 	.word	0x00001330


	//   ....[4]....
        /*00a4*/ 	.word	0x000014f0


	//   ....[5]....
        /*00a8*/ 	.word	0x00001590


	//   ....[6]....
        /*00ac*/ 	.word	0x00001630


	//   ....[7]....
        /*00b0*/ 	.word	0x000016d0


	//   ....[8]....
        /*00b4*/ 	.word	0x00001770


	//   ....[9]....
        /*00b8*/ 	.word	0x00001810


	//   ....[10]....
        /*00bc*/ 	.word	0x000018b0


	//   ....[11]....
        /*00c0*/ 	.word	0x00001950


	//   ....[12]....
        /*00c4*/ 	.word	0x000019f0


	//   ....[13]....
        /*00c8*/ 	.word	0x00001a90


	//   ....[14]....
        /*00cc*/ 	.word	0x00001b30


	//   ....[15]....
        /*00d0*/ 	.word	0x00001bd0


	//   ....[16]....
        /*00d4*/ 	.word	0x00001c70


	//   ....[17]....
        /*00d8*/ 	.word	0x00001d10


	//   ....[18]....
        /*00dc*/ 	.word	0x00001db0


	//   ....[19]....
        /*00e0*/ 	.word	0x00001e50


	//   ....[20]....
        /*00e4*/ 	.word	0x00001fc0


	//   ....[21]....
        /*00e8*/ 	.word	0x00002060


	//   ....[22]....
        /*00ec*/ 	.word	0x00002100


	//   ....[23]....
        /*00f0*/ 	.word	0x000021a0


	//   ....[24]....
        /*00f4*/ 	.word	0x00002240


	//   ....[25]....
        /*00f8*/ 	.word	0x000022e0


	//   ....[26]....
        /*00fc*/ 	.word	0x00002380


	//   ....[27]....
        /*0100*/ 	.word	0x00002420


	//   ....[28]....
        /*0104*/ 	.word	0x00002560


	//   ....[29]....
        /*0108*/ 	.word	0x00002600


	//   ....[30]....
        /*010c*/ 	.word	0x000026a0


	//   ....[31]....
        /*0110*/ 	.word	0x00002740


	//   ....[32]....
        /*0114*/ 	.word	0x00002880


	//   ....[33]....
        /*0118*/ 	.word	0x00002940


	//   ....[34]....
        /*011c*/ 	.word	0x00002ac0


	//   ....[35]....
        /*0120*/ 	.word	0x00002be0


	//   ....[36]....
        /*0124*/ 	.word	0x00002de0


	//   ....[37]....
        /*0128*/ 	.word	0x00002f50


	//   ....[38]....
        /*012c*/ 	.word	0x000030c0


	//   ....[39]....
        /*0130*/ 	.word	0x000032b0


	//   ....[40]....
        /*0134*/ 	.word	0x000033f0


	//   ....[41]....
        /*0138*/ 	.word	0x00003530


	//   ....[42]....
        /*013c*/ 	.word	0x00003680


	//   ....[43]....
        /*0140*/ 	.word	0x00003810


	//   ....[44]....
        /*0144*/ 	.word	0x00003a00


	//   ....[45]....
        /*0148*/ 	.word	0x00003aa0


	//   ....[46]....
        /*014c*/ 	.word	0x00003b40


	//   ....[47]....
        /*0150*/ 	.word	0x00003be0


	//   ....[48]....
        /*0154*/ 	.word	0x00003c80


	//   ....[49]....
        /*0158*/ 	.word	0x00003d20


	//   ....[50]....
        /*015c*/ 	.word	0x00003dc0


	//   ....[51]....
        /*0160*/ 	.word	0x00003e60


	//   ....[52]....
        /*0164*/ 	.word	0x00003f00


	//   ....[53]....
        /*0168*/ 	.word	0x00003fa0


	//   ....[54]....
        /*016c*/ 	.word	0x00004040


	//   ....[55]....
        /*0170*/ 	.word	0x000040e0


	//   ....[56]....
        /*0174*/ 	.word	0x00004180


	//   ....[57]....
        /*0178*/ 	.word	0x00004220


	//   ....[58]....
        /*017c*/ 	.word	0x000042c0


	//   ....[59]....
        /*0180*/ 	.word	0x00004360


	//   ....[60]....
        /*0184*/ 	.word	0x000044f0


	//   ....[61]....
        /*0188*/ 	.word	0x00004590


	//   ....[62]....
        /*018c*/ 	.word	0x00004630


	//   ....[63]....
        /*0190*/ 	.word	0x000046d0


	//   ....[64]....
        /*0194*/ 	.word	0x00004770


	//   ....[65]....
        /*0198*/ 	.word	0x00004810


	//   ....[66]....
        /*019c*/ 	.word	0x000048b0


	//   ....[67]....
        /*01a0*/ 	.word	0x00004950


	//   ....[68]....
        /*01a4*/ 	.word	0x00004a90


	//   ....[69]....
        /*01a8*/ 	.word	0x00004b30


	//   ....[70]....
        /*01ac*/ 	.word	0x00004bd0


	//   ....[71]....
        /*01b0*/ 	.word	0x00004c70


	//   ....[72]....
        /*01b4*/ 	.word	0x00004df0


	//   ....[73]....
        /*01b8*/ 	.word	0x00004ec0


	//----- nvinfo : EIATTR_EXIT_INSTR_OFFSETS
	.align		4
.L_101:
        /*01bc*/ 	.byte	0x04, 0x1c
        /*01be*/ 	.short	(.L_103 - .L_102)


	//   ....[0]....
.L_102:
        /*01c0*/ 	.word	0x00001260


	//   ....[1]....
        /*01c4*/ 	.word	0x00003760


	//   ....[2]....
        /*01c8*/ 	.word	0x00004ed0


	//----- nvinfo : EIATTR_CRS_STACK_SIZE
	.align		4
.L_103:
        /*01cc*/ 	.byte	0x04, 0x1e
        /*01ce*/ 	.short	(.L_105 - .L_104)
.L_104:
        /*01d0*/ 	.word	0x00000000


	//----- nvinfo : EIATTR_CBANK_PARAM_SIZE
	.align		4
.L_105:
        /*01d4*/ 	.byte	0x03, 0x19
        /*01d6*/ 	.short	0x0030


	//----- nvinfo : EIATTR_PARAM_CBANK
	.align		4
        /*01d8*/ 	.byte	0x04, 0x0a
        /*01da*/ 	.short	(.L_107 - .L_106)
	.align		4
.L_106:
        /*01dc*/ 	.word	index@(.nv.constant0._Z12matavgKernelPiiiiS_iS_)
        /*01e0*/ 	.short	0x0380
        /*01e2*/ 	.short	0x0030


	//----- nvinfo : EIATTR_SW_WAR
	.align		4
.L_107:
        /*01e4*/ 	.byte	0x04, 0x36
        /*01e6*/ 	.short	(.L_109 - .L_108)
.L_108:
        /*01e8*/ 	.word	0x00000008
.L_109:


//--------------------- .nv.callgraph             --------------------------
	.section	.nv.callgraph,"",@"SHT_CUDA_CALLGRAPH"
	.align	4
	.sectionentsize	8
	.align		4
        /*0000*/ 	.word	0x00000000
	.align		4
        /*0004*/ 	.word	0xffffffff
	.align		4
        /*0008*/ 	.word	index@(_Z12matavgKernelPiiiiS_iS_)
	.align		4
        /*000c*/ 	.word	index@(vprintf)
	.align		4
        /*0010*/ 	.word	0x00000000
	.align		4
        /*0014*/ 	.word	0xfffffffe
	.align		4
        /*0018*/ 	.word	0x00000000
	.align		4
        /*001c*/ 	.word	0xfffffffd
	.align		4
        /*0020*/ 	.word	0x00000000
	.align		4
        /*0024*/ 	.word	0xfffffffc


//--------------------- .nv.constant4             --------------------------
	.section	.nv.constant4,"a",@progbits
	.align	8
	.align		8
.nv.constant4:
        /*0000*/ 	.dword	precalc_xorwow_matrix
	.align		8
        /*0008*/ 	.dword	precalc_xorwow_offset_matrix
	.align		8
        /*0010*/ 	.dword	mrg32k3aM1
	.align		8
        /*0018*/ 	.dword	mrg32k3aM2
	.align		8
        /*0020*/ 	.dword	mrg32k3aM1SubSeq
	.align		8
        /*0028*/ 	.dword	mrg32k3aM2SubSeq
	.align		8
        /*0030*/ 	.dword	mrg32k3aM1Seq
	.align		8
        /*0038*/ 	.dword	mrg32k3aM2Seq
	.align		8
        /*0040*/ 	.dword	_ZN34_INTERNAL_2f30dfdb_4_k_cu_f9e17d8d4cuda3std3__45__cpo5beginE
	.align		8
        /*0048*/ 	.dword	_ZN34_INTERNAL_2f30dfdb_4_k_cu_f9e17d8d4cuda3std3__45__cpo3endE
	.align		8
        /*0050*/ 	.dword	_ZN34_INTERNAL_2f30dfdb_4_k_cu_f9e17d8d4cuda3std3__45__cpo6cbeginE
	.align		8
        /*0058*/ 	.dword	_ZN34_INTERNAL_2f30dfdb_4_k_cu_f9e17d8d4cuda3std3__45__cpo4cendE
	.align		8
        /*0060*/ 	.dword	_ZN34_INTERNAL_2f30dfdb_4_k_cu_f9e17d8d4cuda3std3__45__cpo6rbeginE
	.align		8
        /*0068*/ 	.dword	_ZN34_INTERNAL_2f30dfdb_4_k_cu_f9e17d8d4cuda3std3__45__cpo4rendE
	.align		8
        /*0070*/ 	.dword	_ZN34_INTERNAL_2f30dfdb_4_k_cu_f9e17d8d4cuda3std3__45__cpo7crbeginE
	.align		8
        /*0078*/ 	.dword	_ZN34_INTERNAL_2f30dfdb_4_k_cu_f9e17d8d4cuda3std3__45__cpo5crendE
	.align		8
        /*0080*/ 	.dword	_ZN34_INTERNAL_2f30dfdb_4_k_cu_f9e17d8d4cuda3std3__436_GLOBAL__N__2f30dfdb_4_k_cu_f9e17d8d6ignoreE
	.align		8
        /*0088*/ 	.dword	_ZN34_INTERNAL_2f30dfdb_4_k_cu_f9e17d8d4cuda3std3__419piecewise_constructE
	.align		8
        /*0090*/ 	.dword	_ZN34_INTERNAL_2f30dfdb_4_k_cu_f9e17d8d4cuda3std3__48in_placeE
	.align		8
        /*0098*/ 	.dword	_ZN34_INTERNAL_2f30dfdb_4_k_cu_f9e17d8d4cuda3std3__420unreachable_sentinelE
	.align		8
        /*00a0*/ 	.dword	_ZN34_INTERNAL_2f30dfdb_4_k_cu_f9e17d8d4cuda3std3__47nulloptE
	.align		8
        /*00a8*/ 	.dword	_ZN34_INTERNAL_2f30dfdb_4_k_cu_f9e17d8d4cuda3std3__48unexpectE
	.align		8
        /*00b0*/ 	.dword	_ZN34_INTERNAL_2f30dfdb_4_k_cu_f9e17d8d4cuda3std6ranges3__45__cpo4swapE
	.align		8
        /*00b8*/ 	.dword	_ZN34_INTERNAL_2f30dfdb_4_k_cu_f9e17d8d4cuda3std6ranges3__45__cpo9iter_moveE
	.align		8
        /*00c0*/ 	.dword	_ZN34_INTERNAL_2f30dfdb_4_k_cu_f9e17d8d4cuda3std6ranges3__45__cpo5beginE
	.align		8
        /*00c8*/ 	.dword	_ZN34_INTERNAL_2f30dfdb_4_k_cu_f9e17d8d4cuda3std6ranges3__45__cpo3endE
	.align		8
        /*00d0*/ 	.dword	_ZN34_INTERNAL_2f30dfdb_4_k_cu_f9e17d8d4cuda3std6ranges3__45__cpo6cbeginE
	.align		8
        /*00d8*/ 	.dword	_ZN34_INTERNAL_2f30dfdb_4_k_cu_f9e17d8d4cuda3std6ranges3__45__cpo4cendE
	.align		8
        /*00e0*/ 	.dword	_ZN34_INTERNAL_2f30dfdb_4_k_cu_f9e17d8d4cuda3std6ranges3__45__cpo7advanceE
	.align		8
        /*00e8*/ 	.dword	_ZN34_INTERNAL_2f30dfdb_4_k_cu_f9e17d8d4cuda3std6ranges3__45__cpo9iter_swapE
	.align		8
        /*00f0*/ 	.dword	_ZN34_INTERNAL_2f30dfdb_4_k_cu_f9e17d8d4cuda3std6ranges3__45__cpo4nextE
	.align		8
        /*00f8*/ 	.dword	_ZN34_INTERNAL_2f30dfdb_4_k_cu_f9e17d8d4cuda3std6ranges3__45__cpo4prevE
	.align		8
        /*0100*/ 	.dword	_ZN34_INTERNAL_2f30dfdb_4_k_cu_f9e17d8d4cuda3std6ranges3__45__cpo4dataE
	.align		8
        /*0108*/ 	.dword	_ZN34_INTERNAL_2f30dfdb_4_k_cu_f9e17d8d4cuda3std6ranges3__45__cpo5cdataE
	.align		8
        /*0110*/ 	.dword	_ZN34_INTERNAL_2f30dfdb_4_k_cu_f9e17d8d4cuda3std6ranges3__45__cpo4sizeE
	.align		8
        /*0118*/ 	.dword	_ZN34_INTERNAL_2f30dfdb_4_k_cu_f9e17d8d4cuda3std6ranges3__45__cpo5ssizeE
	.align		8
        /*0120*/ 	.dword	_ZN34_INTERNAL_2f30dfdb_4_k_cu_f9e17d8d4cuda3std6ranges3__45__cpo8distanceE
	.align		8
        /*0128*/ 	.dword	_ZN34_INTERNAL_2f30dfdb_4_k_cu_f9e17d8d6thrust24THRUST_300001_SM_1000_NS8cuda_cub3parE
	.align		8
        /*0130*/ 	.dword	_ZN34_INTERNAL_2f30dfdb_4_k_cu_f9e17d8d6thrust24THRUST_300001_SM_1000_NS8cuda_cub10par_nosyncE
	.align		8
        /*0138*/ 	.dword	_ZN34_INTERNAL_2f30dfdb_4_k_cu_f9e17d8d6thrust24THRUST_300001_SM_1000_NS6system6detail10sequential3seqE
	.align		8
        /*0140*/ 	.dword	_ZN34_INTERNAL_2f30dfdb_4_k_cu_f9e17d8d6thrust24THRUST_300001_SM_1000_NS6system3cpp3parE
	.align		8
        /*0148*/ 	.dword	_ZN34_INTERNAL_2f30dfdb_4_k_cu_f9e17d8d6thrust24THRUST_300001_SM_1000_NS12placeholders2_1E
	.align		8
        /*0150*/ 	.dword	_ZN34_INTERNAL_2f30dfdb_4_k_cu_f9e17d8d6thrust24THRUST_300001_SM_1000_NS12placeholders2_2E
	.align		8
        /*0158*/ 	.dword	_ZN34_INTERNAL_2f30dfdb_4_k_cu_f9e17d8d6thrust24THRUST_300001_SM_1000_NS12placeholders2_3E
	.align		8
        /*0160*/ 	.dword	_ZN34_INTERNAL_2f30dfdb_4_k_cu_f9e17d8d6thrust24THRUST_300001_SM_1000_NS12placeholders2_4E
	.align		8
        /*0168*/ 	.dword	_ZN34_INTERNAL_2f30dfdb_4_k_cu_f9e17d8d6thrust24THRUST_300001_SM_1000_NS12placeholders2_5E
	.align		8
        /*0170*/ 	.dword	_ZN34_INTERNAL_2f30dfdb_4_k_cu_f9e17d8d6thrust24THRUST_300001_SM_1000_NS12placeholders2_6E
	.align		8
        /*0178*/ 	.dword	_ZN34_INTERNAL_2f30dfdb_4_k_cu_f9e17d8d6thrust24THRUST_300001_SM_1000_NS12placeholders2_7E
	.align		8
        /*0180*/ 	.dword	_ZN34_INTERNAL_2f30dfdb_4_k_cu_f9e17d8d6thrust24THRUST_300001_SM_1000_NS12placeholders2_8E
	.align		8
        /*0188*/ 	.dword	_ZN34_INTERNAL_2f30dfdb_4_k_cu_f9e17d8d6thrust24THRUST_300001_SM_1000_NS12placeholders2_9E
	.align		8
        /*0190*/ 	.dword	_ZN34_INTERNAL_2f30dfdb_4_k_cu_f9e17d8d6thrust24THRUST_300001_SM_1000_NS12placeholders3_10E
	.align		8
        /*0198*/ 	.dword	_ZN34_INTERNAL_2f30dfdb_4_k_cu_f9e17d8d6thrust24THRUST_300001_SM_1000_NS3seqE
	.align		8
        /*01a0*/ 	.dword	_ZN34_INTERNAL_2f30dfdb_4_k_cu_f9e17d8d6thrust24THRUST_300001_SM_1000_NS6deviceE
	.align		8
        /*01a8*/ 	.dword	$str
	.align		8
        /*01b0*/ 	.dword	$str$1
	.align		8
        /*01b8*/ 	.dword	$str$2
	.align		8
        /*01c0*/ 	.dword	$str$3
	.align		8
        /*01c8*/ 	.dword	$str$4
	.align		8
        /*01d0*/ 	.dword	$str$5
	.align		8
        /*01d8*/ 	.dword	$str$6
	.align		8
        /*01e0*/ 	.dword	$str$7
	.align		8
        /*01e8*/ 	.dword	$str$8
	.align		8
        /*01f0*/ 	.dword	$str$9
	.align		8
        /*01f8*/ 	.dword	vprintf


//--------------------- .nv.constant3             --------------------------
	.section	.nv.constant3,"a",@progbits
	.align	8
.nv.constant3:
	.type		__cr_lgamma_table,@object
	.size		__cr_lgamma_table,(.L_8 - __cr_lgamma_table)
__cr_lgamma_table:
        /*0000*/ 	.byte	0x00, 0x00, 0x00, 0x00, 0x00, 0x00, 0x00, 0x00, 0x00, 0x00, 0x00, 0x00, 0x00, 0x00, 0x00, 0x00
        /*0010*/ 	.byte	0xef, 0x39, 0xfa, 0xfe, 0x42, 0x2e, 0xe6, 0x3f, 0x02, 0x20, 0x2a, 0xfa, 0x0b, 0xab, 0xfc, 0x3f
        /*0020*/ 	.byte	0xf9, 0x2c, 0x92, 0x7c, 0xa7, 0x6c, 0x09, 0x40, 0xc9, 0x79, 0x44, 0x3c, 0x64, 0x26, 0x13, 0x40
        /*0030*/ 	.byte	0xca, 0x01, 0xcf, 0x3a, 0x27, 0x51, 0x1a, 0x40, 0x30, 0xcc, 0x2d, 0xf3, 0xe1, 0x0c, 0x21, 0x40
        /*0040*/ 	.byte	0x0d, 0xb7, 0xfc, 0x82, 0x8e, 0x35, 0x25, 0x40
.L_8:


//--------------------- .text._ZN3cub18CUB_300001_SM_10006detail11EmptyKernelIvEEvv --------------------------
	.section	.text._ZN3cub18CUB_300001_SM_10006detail11EmptyKernelIvEEvv,"ax",@progbits
	.align	128
        .global         _ZN3cub18CUB_300001_SM_10006detail11EmptyKernelIvEEvv
        .type           _ZN3cub18CUB_300001_SM_10006detail11EmptyKernelIvEEvv,@function
        .size           _ZN3cub18CUB_300001_SM_10006detail11EmptyKernelIvEEvv,(.L_x_117 - _ZN3cub18CUB_300001_SM_10006detail11EmptyKernelIvEEvv)
        .other          _ZN3cub18CUB_300001_SM_10006detail11EmptyKernelIvEEvv,@"STO_CUDA_ENTRY STV_DEFAULT"
_ZN3cub18CUB_300001_SM_10006detail11EmptyKernelIvEEvv:
.text._ZN3cub18CUB_300001_SM_10006detail11EmptyKernelIvEEvv:
[----:B------:R-:W-:Y:S01]  /*0000*/  LDC R1, c[0x0][0x37c] ;  /* 0x0000df00ff017b82 */ /* 0x000fe20000000800 */
[----:B------:R-:W-:Y:S05]  /*0010*/  EXIT ;  /* 0x000000000000794d */ /* 0x000fea0003800000 */
.L_x_0:
[----:B------:R-:W-:-:S00]  /*0020*/  BRA `(.L_x_0) ;  /* 0xfffffffc00fc7947 */ /* 0x000fc0000383ffff */
[----:B------:R-:W-:-:S00]  /*0030*/  NOP ;  /* 0x0000000000007918 */ /* 0x000fc00000000000 */
        /* <DEDUP_REMOVED lines=12> */
.L_x_117:


//--------------------- .text._Z12matavgKernelPiiiiS_iS_ --------------------------
	.section	.text._Z12matavgKernelPiiiiS_iS_,"ax",@progbits
	.align	128
        .global         _Z12matavgKernelPiiiiS_iS_
        .type           _Z12matavgKernelPiiiiS_iS_,@function
        .size           _Z12matavgKernelPiiiiS_iS_,(.L_x_118 - _Z12matavgKernelPiiiiS_iS_)
        .other          _Z12matavgKernelPiiiiS_iS_,@"STO_CUDA_ENTRY STV_DEFAULT"
_Z12matavgKernelPiiiiS_iS_:
.text._Z12matavgKernelPiiiiS_iS_:
[----:B------:R-:W0:Y:S01]  /*0000*/  LDC R1, c[0x0][0x37c] ;  /* 0x0000df00ff017b82 */ /* 0x000e220000000800 */
[----:B------:R-:W1:Y:S07]  /*0010*/  S2R R25, SR_TID.X ;  /* 0x0000000000197919 */ /* 0x000e6e0000002100 */
[----:B------:R-:W2:Y:S01]  /*0020*/  LDC R27, c[0x0][0x38c] ;  /* 0x0000e300ff1b7b82 */ /* 0x000ea20000000800 */
[----:B------:R-:W3:Y:S01]  /*0030*/  LDCU UR5, c[0x0][0x2fc] ;  /* 0x00005f80ff0577ac */ /* 0x000ee20008000800 */
[----:B0-----:R-:W-:Y:S01]  /*0040*/  VIADD R1, R1, 0xffffffe0 ;  /* 0xffffffe001017836 */ /* 0x001fe20000000000 */
[----:B------:R-:W1:Y:S01]  /*0050*/  S2R R0, SR_CTAID.X ;  /* 0x0000000000007919 */ /* 0x000e620000002500 */
[----:B------:R-:W-:Y:S01]  /*0060*/  MOV R2, 0x1f8 ;  /* 0x000001f800027802 */ /* 0x000fe20000000f00 */
[----:B------:R-:W2:Y:S01]  /*0070*/  LDCU UR6, c[0x0][0x360] ;  /* 0x00006c00ff0677ac */ /* 0x000ea20008000800 */
[----:B------:R-:W0:Y:S02]  /*0080*/  S2R R26, SR_TID.Y ;  /* 0x00000000001a7919 */ /* 0x000e240000002200 */
[----:B------:R4:W4:Y:S01]  /*0090*/  LDC.64 R8, c[0x4][R2] ;  /* 0x0100000002087b82 */ /* 0x0009220000000a00 */
[----:B------:R-:W0:Y:S01]  /*00a0*/  LDCU UR7, c[0x0][0x364] ;  /* 0x00006c80ff0777ac */ /* 0x000e220008000800 */
[----:B------:R-:W0:Y:S01]  /*00b0*/  S2R R3, SR_CTAID.Y ;  /* 0x0000000000037919 */ /* 0x000e220000002600 */
[----:B------:R-:W5:Y:S01]  /*00c0*/  LDCU UR4, c[0x0][0x2f8] ;  /* 0x00005f00ff0477ac */ /* 0x000f620008000800 */
[----:B------:R-:W0:Y:S01]  /*00d0*/  LDCU.64 UR36, c[0x0][0x358] ;  /* 0x00006b00ff2477ac */ /* 0x000e220008000a00 */
[----:B--2---:R-:W-:Y:S01]  /*00e0*/  IMAD R27, R27, UR6, RZ ;  /* 0x000000061b1b7c24 */ /* 0x004fe2000f8e02ff */
[----:B-----5:R-:W-:Y:S01]  /*00f0*/  IADD3 R19, P0, PT, R1, UR4, RZ ;  /* 0x0000000401137c10 */ /* 0x020fe2000ff1e0ff */
[----:B-1----:R-:W-:-:S04]  /*0100*/  IMAD R25, R0, UR6, R25 ;  /* 0x0000000600197c24 */ /* 0x002fc8000f8e0219 */
[----:B---3--:R-:W-:Y:S01]  /*0110*/  IMAD.X R18, RZ, RZ, UR5, P0 ;  /* 0x00000005ff127e24 */ /* 0x008fe200080e06ff */
[----:B------:R-:W-:Y:S01]  /*0120*/  IADD3 R17, P0, PT, R19, 0x10, RZ ;  /* 0x0000001013117810 */ /* 0x000fe20007f1e0ff */
[----:B0-----:R-:W-:Y:S01]  /*0130*/  IMAD R26, R3, UR7, R26 ;  /* 0x00000007031a7c24 */ /* 0x001fe2000f8e021a */
[----:B------:R-:W0:Y:S03]  /*0140*/  LDCU.64 UR6, c[0x4][0x1d0] ;  /* 0x01003a00ff0677ac */ /* 0x000e260008000a00 */
[----:B------:R-:W-:Y:S02]  /*0150*/  IMAD.X R16, RZ, RZ, R18, P0 ;  /* 0x000000ffff107224 */ /* 0x000fe400000e0612 */
[----:B------:R-:W-:Y:S02]  /*0160*/  IMAD R24, R26, R27, R25 ;  /* 0x0000001b1a187224 */ /* 0x000fe400078e0219 */
[----:B------:R-:W-:-:S02]  /*0170*/  IMAD.MOV.U32 R6, RZ, RZ, R17 ;  /* 0x000000ffff067224 */ /* 0x000fc400078e0011 */
[----:B------:R-:W-:Y:S01]  /*0180*/  IMAD.MOV.U32 R7, RZ, RZ, R16 ;  /* 0x000000ffff077224 */ /* 0x000fe200078e0010 */
[----:B------:R1:W-:Y:S01]  /*0190*/  STL.128 [R1+0x10], R24 ;  /* 0x0000101801007387 */ /* 0x0003e20000100c00 */
[----:B0-----:R-:W-:Y:S02]  /*01a0*/  IMAD.U32 R4, RZ, RZ, UR6 ;  /* 0x00000006ff047e24 */ /* 0x001fe4000f8e00ff */
[----:B----4-:R-:W-:-:S07]  /*01b0*/  IMAD.U32 R5, RZ, RZ, UR7 ;  /* 0x00000007ff057e24 */ /* 0x010fce000f8e00ff */
[----:B------:R-:W-:-:S07]  /*01c0*/  LEPC R20, `(.L_x_1) ;  /* 0x000000001014794e */ /* 0x000fce0000000000 */
[----:B-1----:R-:W-:Y:S05]  /*01d0*/  CALL.ABS.NOINC R8 ;  /* 0x0000000008007343 */ /* 0x002fea0003c00000 */
.L_x_1:
[----:B------:R-:W0:Y:S01]  /*01e0*/  LDC.64 R8, c[0x0][0x3a8] ;  /* 0x0000ea00ff087b82 */ /* 0x000e220000000a00 */
[----:B------:R-:W1:Y:S01]  /*01f0*/  LDCU.64 UR4, c[0x4][0x1d8] ;  /* 0x01003b00ff0477ac */ /* 0x000e620008000a00 */
[----:B0-----:R-:W-:-:S06]  /*0200*/  IMAD.WIDE R8, R24, 0x4, R8 ;  /* 0x0000000418087825 */ /* 0x001fcc00078e0208 */
[----:B------:R-:W2:Y:S01]  /*0210*/  LDG.E R8, desc[UR36][R8.64] ;  /* 0x0000002408087981 */ /* 0x000ea2000c1e1900 */
[----:B------:R-:W0:Y:S01]  /*0220*/  LDC.64 R2, c[0x4][R2] ;  /* 0x0100000002027b82 */ /* 0x000e220000000a00 */
[----:B-1----:R-:W-:Y:S01]  /*0230*/  MOV R4, UR4 ;  /* 0x0000000400047c02 */ /* 0x002fe20008000f00 */
[----:B------:R-:W-:Y:S02]  /*0240*/  IMAD.U32 R5, RZ, RZ, UR5 ;  /* 0x00000005ff057e24 */ /* 0x000fe4000f8e00ff */
[----:B------:R-:W-:Y:S02]  /*0250*/  IMAD.MOV.U32 R6, RZ, RZ, R17 ;  /* 0x000000ffff067224 */ /* 0x000fe400078e0011 */
[----:B------:R-:W-:Y:S01]  /*0260*/  IMAD.MOV.U32 R7, RZ, RZ, R16 ;  /* 0x000000ffff077224 */ /* 0x000fe200078e0010 */
[----:B0-2---:R1:W-:Y:S06]  /*0270*/  STL [R1+0x10], R8 ;  /* 0x0000100801007387 */ /* 0x0053ec0000100800 */
[----:B------:R-:W-:-:S07]  /*0280*/  LEPC R20, `(.L_x_2) ;  /* 0x000000001014794e */ /* 0x000fce0000000000 */
[----:B-1----:R-:W-:Y:S05]  /*0290*/  CALL.ABS.NOINC R2 ;  /* 0x0000000002007343 */ /* 0x002fea0003c00000 */
.L_x_2:
[----:B------:R-:W0:Y:S01]  /*02a0*/  LDC R0, c[0x0][0x3a0] ;  /* 0x0000e800ff007b82 */ /* 0x000e220000000800 */
[----:B------:R-:W-:Y:S02]  /*02b0*/  IMAD.MOV.U32 R25, RZ, RZ, RZ ;  /* 0x000000ffff197224 */ /* 0x000fe400078e00ff */
[----:B------:R-:W-:Y:S01]  /*02c0*/  IMAD.MOV.U32 R2, RZ, RZ, RZ ;  /* 0x000000ffff027224 */ /* 0x000fe200078e00ff */
[----:B0-----:R-:W-:-:S13]  /*02d0*/  ISETP.GE.AND P0, PT, R0, 0x1, PT ;  /* 0x000000010000780c */ /* 0x001fda0003f06270 */
[----:B------:R-:W-:Y:S05]  /*02e0*/  @!P0 BRA `(.L_x_3) ;  /* 0x0000000c00a48947 */ /* 0x000fea0003800000 */
[C---:B------:R-:W-:Y:S02]  /*02f0*/  ISETP.GE.U32.AND P0, PT, R0.reuse, 0x8, PT ;  /* 0x000000080000780c */ /* 0x040fe40003f06070 */
[----:B------:R-:W-:Y:S02]  /*0300*/  CS2R R2, SRZ ;  /* 0x0000000000027805 */ /* 0x000fe4000001ff00 */
[----:B------:R-:W-:Y:S01]  /*0310*/  LOP3.LUT P4, R23, R0, 0x7, RZ, 0xc0, !PT ;  /* 0x0000000700177812 */ /* 0x000fe2000788c0ff */
[----:B------:R-:W-:Y:S01]  /*0320*/  IMAD.MOV.U32 R11, RZ, RZ, RZ ;  /* 0x000000ffff0b7224 */ /* 0x000fe200078e00ff */
[----:B------:R-:W-:Y:S01]  /*0330*/  PRMT R9, RZ, 0x7610, R9 ;  /* 0x00007610ff097816 */ /* 0x000fe20000000009 */
[----:B------:R-:W-:Y:S01]  /*0340*/  IMAD.MOV.U32 R25, RZ, RZ, RZ ;  /* 0x000000ffff197224 */ /* 0x000fe200078e00ff */
[----:B------:R-:W-:-:S05]  /*0350*/  PRMT R8, RZ, 0x7610, R8 ;  /* 0x00007610ff087816 */ /* 0x000fca0000000008 */
[----:B------:R-:W-:Y:S05]  /*0360*/  @!P0 BRA `(.L_x_4) ;  /* 0x0000000400c48947 */ /* 0x000fea0003800000 */
[----:B------:R-:W0:Y:S01]  /*0370*/  LDC.64 R4, c[0x0][0x398] ;  /* 0x0000e600ff047b82 */ /* 0x000e220000000a00 */
[----:B------:R-:W-:Y:S01]  /*0380*/  BSSY.RECONVERGENT B0, `(.L_x_4) ;  /* 0x000006f000007945 */ /* 0x000fe20003800200 */
[----:B------:R-:W-:Y:S02]  /*0390*/  IADD3 R12, PT, PT, R24, 0x1, RZ ;  /* 0x00000001180c7810 */ /* 0x000fe40007ffe0ff */
[----:B------:R-:W-:Y:S02]  /*03a0*/  CS2R R10, SRZ ;  /* 0x00000000000a7805 */ /* 0x000fe4000001ff00 */
[----:B------:R-:W-:Y:S01]  /*03b0*/  LOP3.LUT R3, R0, 0x7ffffff8, RZ, 0xc0, !PT ;  /* 0x7ffffff800037812 */ /* 0x000fe200078ec0ff */
[----:B------:R-:W-:Y:S01]  /*03c0*/  IMAD.MOV.U32 R2, RZ, RZ, RZ ;  /* 0x000000ffff027224 */ /* 0x000fe200078e00ff */
[----:B------:R-:W-:Y:S01]  /*03d0*/  PRMT R9, RZ, 0x7610, R9 ;  /* 0x00007610ff097816 */ /* 0x000fe20000000009 */
[----:B------:R-:W-:-:S07]  /*03e0*/  IMAD.MOV.U32 R25, RZ, RZ, RZ ;  /* 0x000000ffff197224 */ /* 0x000fce00078e00ff */
.L_x_5:
[----:B0-----:R-:W-:-:S05]  /*03f0*/  IMAD.WIDE.U32 R6, R10, 0x4, R4 ;  /* 0x000000040a067825 */ /* 0x001fca00078e0004 */
[----:B------:R-:W2:Y:S04]  /*0400*/  LDG.E R21, desc[UR36][R6.64] ;  /* 0x0000002406157981 */ /* 0x000ea8000c1e1900 */
[----:B------:R-:W3:Y:S04]  /*0410*/  LDG.E R20, desc[UR36][R6.64+0x4] ;  /* 0x0000042406147981 */ /* 0x000ee8000c1e1900 */
[----:B------:R-:W4:Y:S04]  /*0420*/  LDG.E R22, desc[UR36][R6.64+0x8] ;  /* 0x0000082406167981 */ /* 0x000f28000c1e1900 */
[----:B------:R-:W5:Y:S04]  /*0430*/  LDG.E R26, desc[UR36][R6.64+0xc] ;  /* 0x00000c24061a7981 */ /* 0x000f68000c1e1900 */
[----:B------:R-:W5:Y:S04]  /*0440*/  LDG.E R27, desc[UR36][R6.64+0x10] ;  /* 0x00001024061b7981 */ /* 0x000f68000c1e1900 */
[----:B------:R-:W5:Y:S04]  /*0450*/  LDG.E R15, desc[UR36][R6.64+0x14] ;  /* 0x00001424060f7981 */ /* 0x000f68000c1e1900 */
[----:B------:R-:W5:Y:S04]  /*0460*/  LDG.E R13, desc[UR36][R6.64+0x18] ;  /* 0x00001824060d7981 */ /* 0x000f68000c1e1900 */
[----:B------:R0:W5:Y:S01]  /*0470*/  LDG.E R14, desc[UR36][R6.64+0x1c] ;  /* 0x00001c24060e7981 */ /* 0x000162000c1e1900 */
[----:B------:R-:W-:-:S02]  /*0480*/  LOP3.LUT P5, RZ, R9, 0xff, RZ, 0xc0, !PT ;  /* 0x000000ff09ff7812 */ /* 0x000fc400078ac0ff */
[C---:B------:R-:W-:Y:S01]  /*0490*/  ISETP.NE.AND P6, PT, R10.reuse, RZ, PT ;  /* 0x000000ff0a00720c */ /* 0x040fe20003fc5270 */
[----:B0-----:R-:W-:Y:S01]  /*04a0*/  VIADD R6, R10, 0x1 ;  /* 0x000000010a067836 */ /* 0x001fe20000000000 */
[----:B--2---:R-:W-:Y:S01]  /*04b0*/  ISETP.NE.AND P1, PT, R21, -0x1, PT ;  /* 0xffffffff1500780c */ /* 0x004fe20003f25270 */
[----:B------:R-:W-:Y:S01]  /*04c0*/  VIADD R21, R11, 0x1 ;  /* 0x000000010b157836 */ /* 0x000fe20000000000 */
[----:B---3--:R-:W-:Y:S02]  /*04d0*/  ISETP.NE.AND P0, PT, R20, -0x1, PT ;  /* 0xffffffff1400780c */ /* 0x008fe40003f05270 */
[----:B----4-:R-:W-:-:S09]  /*04e0*/  ISETP.NE.AND P2, PT, R22, -0x1, PT ;  /* 0xffffffff1600780c */ /* 0x010fd20003f45270 */
[----:B------:R-:W-:Y:S01]  /*04f0*/  @P1 IMAD.MOV R21, RZ, RZ, R11 ;  /* 0x000000ffff151224 */ /* 0x000fe200078e020b */
[----:B------:R-:W-:-:S03]  /*0500*/  LOP3.LUT P1, RZ, R8, 0xff, RZ, 0xc0, !PT ;  /* 0x000000ff08ff7812 */ /* 0x000fc6000782c0ff */
[C---:B------:R-:W-:Y:S01]  /*0510*/  VIADD R11, R21.reuse, 0x1 ;  /* 0x00000001150b7836 */ /* 0x040fe20000000000 */
[C---:B------:R-:W-:Y:S01]  /*0520*/  ISETP.EQ.AND P5, PT, R21.reuse, R12, !P5 ;  /* 0x0000000c1500720c */ /* 0x040fe20006fa2270 */
[----:B------:R-:W-:Y:S01]  /*0530*/  @P0 IMAD.MOV R11, RZ, RZ, R21 ;  /* 0x000000ffff0b0224 */ /* 0x000fe200078e0215 */
[----:B------:R-:W-:Y:S02]  /*0540*/  ISETP.EQ.AND P1, PT, R21, R24, !P1 ;  /* 0x000000181500720c */ /* 0x000fe40004f22270 */
[----:B------:R-:W-:Y:S02]  /*0550*/  SEL R9, R9, 0x1, !P5 ;  /* 0x0000000109097807 */ /* 0x000fe40006800000 */
[----:B------:R-:W-:Y:S02]  /*0560*/  SEL R8, R8, 0x1, !P1 ;  /* 0x0000000108087807 */ /* 0x000fe40004800000 */
[----:B------:R-:W-:Y:S02]  /*0570*/  LOP3.LUT P3, RZ, R9, 0xff, RZ, 0xc0, !PT ;  /* 0x000000ff09ff7812 */ /* 0x000fe4000786c0ff */
[----:B------:R-:W-:-:S02]  /*0580*/  LOP3.LUT P0, RZ, R8, 0xff, RZ, 0xc0, !PT ;  /* 0x000000ff08ff7812 */ /* 0x000fc4000780c0ff */
[C---:B------:R-:W-:Y:S01]  /*0590*/  ISETP.EQ.AND P3, PT, R11.reuse, R12, !P3 ;  /* 0x0000000c0b00720c */ /* 0x040fe20005f62270 */
[----:B------:R-:W-:Y:S01]  /*05a0*/  @P5 VIADD R2, R10, 0xffffffff ;  /* 0xffffffff0a025836 */ /* 0x000fe20000000000 */
[----:B------:R-:W-:Y:S01]  /*05b0*/  IADD3 R7, PT, PT, R11, 0x1, RZ ;  /* 0x000000010b077810 */ /* 0x000fe20007ffe0ff */
[----:B------:R-:W-:Y:S01]  /*05c0*/  @P2 IMAD.MOV R7, RZ, RZ, R11 ;  /* 0x000000ffff072224 */ /* 0x000fe200078e020b */
[----:B------:R-:W-:Y:S02]  /*05d0*/  SEL R9, R9, 0x1, !P3 ;  /* 0x0000000109097807 */ /* 0x000fe40005800000 */
[----:B------:R-:W-:Y:S01]  /*05e0*/  ISETP.EQ.AND P0, PT, R11, R24, !P0 ;  /* 0x000000180b00720c */ /* 0x000fe20004702270 */
[----:B------:R-:W-:Y:S01]  /*05f0*/  VIADD R11, R7, 0x1 ;  /* 0x00000001070b7836 */ /* 0x000fe20000000000 */
[----:B------:R-:W-:Y:S02]  /*0600*/  LOP3.LUT P2, RZ, R9, 0xff, RZ, 0xc0, !PT ;  /* 0x000000ff09ff7812 */ /* 0x000fe4000784c0ff */
[----:B------:R-:W-:-:S02]  /*0610*/  @P1 SEL R25, R6, RZ, P6 ;  /* 0x000000ff06191207 */ /* 0x000fc40003000000 */
[----:B-----5:R-:W-:Y:S02]  /*0620*/  ISETP.NE.AND P6, PT, R26, -0x1, PT ;  /* 0xffffffff1a00780c */ /* 0x020fe40003fc5270 */
[----:B------:R-:W-:Y:S02]  /*0630*/  SEL R8, R8, 0x1, !P0 ;  /* 0x0000000108087807 */ /* 0x000fe40004000000 */
[----:B------:R-:W-:Y:S02]  /*0640*/  ISETP.EQ.AND P2, PT, R7, R12, !P2 ;  /* 0x0000000c0700720c */ /* 0x000fe40005742270 */
[----:B------:R-:W-:Y:S02]  /*0650*/  LOP3.LUT P1, RZ, R8, 0xff, RZ, 0xc0, !PT ;  /* 0x000000ff08ff7812 */ /* 0x000fe4000782c0ff */
[----:B------:R-:W-:Y:S02]  /*0660*/  SEL R9, R9, 0x1, !P2 ;  /* 0x0000000109097807 */ /* 0x000fe40005000000 */
[----:B------:R-:W-:-:S02]  /*0670*/  ISETP.EQ.AND P1, PT, R7, R24, !P1 ;  /* 0x000000180700720c */ /* 0x000fc40004f22270 */
[----:B------:R-:W-:Y:S01]  /*0680*/  ISETP.NE.AND P5, PT, R27, -0x1, PT ;  /* 0xffffffff1b00780c */ /* 0x000fe20003fa5270 */
[----:B------:R-:W-:Y:S01]  /*0690*/  @P6 IMAD.MOV R11, RZ, RZ, R7 ;  /* 0x000000ffff0b6224 */ /* 0x000fe200078e0207 */
[----:B------:R-:W-:Y:S02]  /*06a0*/  SEL R8, R8, 0x1, !P1 ;  /* 0x0000000108087807 */ /* 0x000fe40004800000 */
[----:B------:R-:W-:Y:S01]  /*06b0*/  LOP3.LUT P6, RZ, R9, 0xff, RZ, 0xc0, !PT ;  /* 0x000000ff09ff7812 */ /* 0x000fe200078cc0ff */
[C---:B------:R-:W-:Y:S01]  /*06c0*/  VIADD R21, R11.reuse, 0x1 ;  /* 0x000000010b157836 */ /* 0x040fe20000000000 */
[----:B------:R-:W-:Y:S02]  /*06d0*/  @!P2 SEL R6, R10, R2, P3 ;  /* 0x000000020a06a207 */ /* 0x000fe40001800000 */
[----:B------:R-:W-:Y:S02]  /*06e0*/  LOP3.LUT P3, RZ, R8, 0xff, RZ, 0xc0, !PT ;  /* 0x000000ff08ff7812 */ /* 0x000fe4000786c0ff */
[----:B------:R-:W-:-:S02]  /*06f0*/  ISETP.EQ.AND P2, PT, R11, R12, !P6 ;  /* 0x0000000c0b00720c */ /* 0x000fc40007742270 */
[----:B------:R-:W-:Y:S01]  /*0700*/  ISETP.EQ.AND P3, PT, R11, R24, !P3 ;  /* 0x000000180b00720c */ /* 0x000fe20005f62270 */
[----:B------:R-:W-:Y:S01]  /*0710*/  @P5 IMAD.MOV R21, RZ, RZ, R11 ;  /* 0x000000ffff155224 */ /* 0x000fe200078e020b */
[----:B------:R-:W-:Y:S02]  /*0720*/  IADD3 R2, PT, PT, R10, 0x2, RZ ;  /* 0x000000020a027810 */ /* 0x000fe40007ffe0ff */
[----:B------:R-:W-:Y:S01]  /*0730*/  SEL R9, R9, 0x1, !P2 ;  /* 0x0000000109097807 */ /* 0x000fe20005000000 */
[----:B------:R-:W-:Y:S01]  /*0740*/  VIADD R11, R21, 0x1 ;  /* 0x00000001150b7836 */ /* 0x000fe20000000000 */
[----:B------:R-:W-:Y:S01]  /*0750*/  SEL R7, R8, 0x1, !P3 ;  /* 0x0000000108077807 */ /* 0x000fe20005800000 */
[----:B------:R-:W-:Y:S01]  /*0760*/  VIADD R8, R10, 0x3 ;  /* 0x000000030a087836 */ /* 0x000fe20000000000 */
[----:B------:R-:W-:Y:S02]  /*0770*/  SEL R25, R2, R25, P0 ;  /* 0x0000001902197207 */ /* 0x000fe40000000000 */
[----:B------:R-:W-:-:S02]  /*0780*/  ISETP.NE.AND P5, PT, R15, -0x1, PT ;  /* 0xffffffff0f00780c */ /* 0x000fc40003fa5270 */
[----:B------:R-:W-:Y:S02]  /*0790*/  LOP3.LUT P0, RZ, R9, 0xff, RZ, 0xc0, !PT ;  /* 0x000000ff09ff7812 */ /* 0x000fe4000780c0ff */
[----:B------:R-:W-:Y:S02]  /*07a0*/  LOP3.LUT P6, RZ, R7, 0xff, RZ, 0xc0, !PT ;  /* 0x000000ff07ff7812 */ /* 0x000fe400078cc0ff */
[C---:B------:R-:W-:Y:S02]  /*07b0*/  ISETP.EQ.AND P0, PT, R21.reuse, R12, !P0 ;  /* 0x0000000c1500720c */ /* 0x040fe40004702270 */
[----:B------:R-:W-:Y:S02]  /*07c0*/  ISETP.EQ.AND P6, PT, R21, R24, !P6 ;  /* 0x000000181500720c */ /* 0x000fe400077c2270 */
[----:B------:R-:W-:Y:S02]  /*07d0*/  SEL R25, R8, R25, P1 ;  /* 0x0000001908197207 */ /* 0x000fe40000800000 */
[----:B------:R-:W-:Y:S01]  /*07e0*/  SEL R7, R7, 0x1, !P6 ;  /* 0x0000000107077807 */ /* 0x000fe20007000000 */
[----:B------:R-:W-:Y:S01]  /*07f0*/  @P5 IMAD.MOV R11, RZ, RZ, R21 ;  /* 0x000000ffff0b5224 */ /* 0x000fe200078e0215 */
[----:B------:R-:W-:-:S02]  /*0800*/  ISETP.NE.AND P1, PT, R13, -0x1, PT ;  /* 0xffffffff0d00780c */ /* 0x000fc40003f25270 */
[----:B------:R-:W-:Y:S01]  /*0810*/  LOP3.LUT P5, RZ, R7, 0xff, RZ, 0xc0, !PT ;  /* 0x000000ff07ff7812 */ /* 0x000fe200078ac0ff */
[----:B------:R-:W-:Y:S01]  /*0820*/  VIADD R15, R11, 0x1 ;  /* 0x000000010b0f7836 */ /* 0x000fe20000000000 */
[----:B------:R-:W-:Y:S02]  /*0830*/  SEL R9, R9, 0x1, !P0 ;  /* 0x0000000109097807 */ /* 0x000fe40004000000 */
[----:B------:R-:W-:Y:S01]  /*0840*/  @!P0 SEL R8, R2, R6, P2 ;  /* 0x0000000602088207 */ /* 0x000fe20001000000 */
[C---:B------:R-:W-:Y:S01]  /*0850*/  VIADD R2, R10.reuse, 0x4 ;  /* 0x000000040a027836 */ /* 0x040fe20000000000 */
[----:B------:R-:W-:Y:S01]  /*0860*/  ISETP.EQ.AND P2, PT, R11, R24, !P5 ;  /* 0x000000180b00720c */ /* 0x000fe20006f42270 */
[C---:B------:R-:W-:Y:S01]  /*0870*/  VIADD R6, R10.reuse, 0x5 ;  /* 0x000000050a067836 */ /* 0x040fe20000000000 */
[----:B------:R-:W-:Y:S02]  /*0880*/  LOP3.LUT P0, RZ, R9, 0xff, RZ, 0xc0, !PT ;  /* 0x000000ff09ff7812 */ /* 0x000fe4000780c0ff */
[----:B------:R-:W-:Y:S01]  /*0890*/  SEL R13, R7, 0x1, !P2 ;  /* 0x00000001070d7807 */ /* 0x000fe20005000000 */
[----:B------:R-:W-:Y:S01]  /*08a0*/  VIADD R7, R10, 0x6 ;  /* 0x000000060a077836 */ /* 0x000fe20000000000 */
[----:B------:R-:W-:-:S02]  /*08b0*/  ISETP.EQ.AND P0, PT, R11, R12, !P0 ;  /* 0x0000000c0b00720c */ /* 0x000fc40004702270 */
[----:B------:R-:W-:Y:S02]  /*08c0*/  @P1 IADD3 R15, PT, PT, R11, RZ, RZ ;  /* 0x000000ff0b0f1210 */ /* 0x000fe40007ffe0ff */
[----:B------:R-:W-:Y:S02]  /*08d0*/  LOP3.LUT P1, RZ, R13, 0xff, RZ, 0xc0, !PT ;  /* 0x000000ff0dff7812 */ /* 0x000fe4000782c0ff */
[----:B------:R-:W-:Y:S01]  /*08e0*/  SEL R9, R9, 0x1, !P0 ;  /* 0x0000000109097807 */ /* 0x000fe20004000000 */
[C---:B------:R-:W-:Y:S01]  /*08f0*/  VIADD R11, R15.reuse, 0x1 ;  /* 0x000000010f0b7836 */ /* 0x040fe20000000000 */
[----:B------:R-:W-:Y:S02]  /*0900*/  SEL R25, R2, R25, P3 ;  /* 0x0000001902197207 */ /* 0x000fe40001800000 */
[----:B------:R-:W-:Y:S02]  /*0910*/  ISETP.EQ.AND P1, PT, R15, R24, !P1 ;  /* 0x000000180f00720c */ /* 0x000fe40004f22270 */
[----:B------:R-:W-:-:S02]  /*0920*/  LOP3.LUT P3, RZ, R9, 0xff, RZ, 0xc0, !PT ;  /* 0x000000ff09ff7812 */ /* 0x000fc4000786c0ff */
[----:B------:R-:W-:Y:S02]  /*0930*/  SEL R25, R6, R25, P6 ;  /* 0x0000001906197207 */ /* 0x000fe40003000000 */
[----:B------:R-:W-:Y:S02]  /*0940*/  ISETP.EQ.AND P3, PT, R15, R12, !P3 ;  /* 0x0000000c0f00720c */ /* 0x000fe40005f62270 */
[----:B------:R-:W-:Y:S02]  /*0950*/  ISETP.NE.AND P5, PT, R14, -0x1, PT ;  /* 0xffffffff0e00780c */ /* 0x000fe40003fa5270 */
[----:B------:R-:W-:Y:S02]  /*0960*/  SEL R25, R7, R25, P2 ;  /* 0x0000001907197207 */ /* 0x000fe40001000000 */
[----:B------:R-:W-:Y:S01]  /*0970*/  SEL R9, R9, 0x1, !P3 ;  /* 0x0000000109097807 */ /* 0x000fe20005800000 */
[C---:B------:R-:W-:Y:S01]  /*0980*/  @P1 VIADD R25, R10.reuse, 0x7 ;  /* 0x000000070a191836 */ /* 0x040fe20000000000 */
[----:B------:R-:W-:Y:S01]  /*0990*/  SEL R13, R13, 0x1, !P1 ;  /* 0x000000010d0d7807 */ /* 0x000fe20004800000 */
[----:B------:R-:W-:Y:S01]  /*09a0*/  VIADD R10, R10, 0x8 ;  /* 0x000000080a0a7836 */ /* 0x000fe20000000000 */
[----:B------:R-:W-:-:S03]  /*09b0*/  LOP3.LUT P2, RZ, R9, 0xff, RZ, 0xc0, !PT ;  /* 0x000000ff09ff7812 */ /* 0x000fc6000784c0ff */
[----:B------:R-:W-:Y:S02]  /*09c0*/  @!P3 SEL R6, R2, R8, P0 ;  /* 0x000000080206b207 */ /* 0x000fe40000000000 */
[----:B------:R-:W-:Y:S01]  /*09d0*/  ISETP.NE.AND P0, PT, R10, R3, PT ;  /* 0x000000030a00720c */ /* 0x000fe20003f05270 */
[----:B------:R-:W-:Y:S01]  /*09e0*/  @P5 IMAD.MOV R11, RZ, RZ, R15 ;  /* 0x000000ffff0b5224 */ /* 0x000fe200078e020f */
[----:B------:R-:W-:-:S04]  /*09f0*/  LOP3.LUT P5, RZ, R13, 0xff, RZ, 0xc0, !PT ;  /* 0x000000ff0dff7812 */ /* 0x000fc800078ac0ff */
[C---:B------:R-:W-:Y:S02]  /*0a00*/  ISETP.EQ.AND P2, PT, R11.reuse, R12, !P2 ;  /* 0x0000000c0b00720c */ /* 0x040fe40005742270 */
[----:B------:R-:W-:Y:S02]  /*0a10*/  ISETP.EQ.AND P1, PT, R11, R24, !P5 ;  /* 0x000000180b00720c */ /* 0x000fe40006f22270 */
[----:B------:R-:W-:Y:S02]  /*0a20*/  SEL R9, R9, 0x1, !P2 ;  /* 0x0000000109097807 */ /* 0x000fe40005000000 */
[----:B------:R-:W-:Y:S02]  /*0a30*/  SEL R8, R13, 0x1, !P1 ;  /* 0x000000010d087807 */ /* 0x000fe40004800000 */
[----:B------:R-:W-:Y:S02]  /*0a40*/  SEL R2, R7, R6, P2 ;  /* 0x0000000607027207 */ /* 0x000fe40001000000 */
[----:B------:R-:W-:Y:S01]  /*0a50*/  SEL R25, R10, R25, P1 ;  /* 0x000000190a197207 */ /* 0x000fe20000800000 */
[----:B------:R-:W-:Y:S06]  /*0a60*/  @P0 BRA `(.L_x_5) ;  /* 0xfffffff800600947 */ /* 0x000fec000383ffff */
[----:B------:R-:W-:Y:S05]  /*0a70*/  BSYNC.RECONVERGENT B0 ;  /* 0x0000000000007941 */ /* 0x000fea0003800200 */
.L_x_4:
[----:B------:R-:W-:Y:S05]  /*0a80*/  @!P4 BRA `(.L_x_3) ;  /* 0x0000000400bcc947 */ /* 0x000fea0003800000 */
[----:B------:R-:W-:Y:S02]  /*0a90*/  ISETP.GE.U32.AND P0, PT, R23, 0x4, PT ;  /* 0x000000041700780c */ /* 0x000fe40003f06070 */
[----:B------:R-:W-:-:S11]  /*0aa0*/  LOP3.LUT P5, R13, R0, 0x3, RZ, 0xc0, !PT ;  /* 0x00000003000d7812 */ /* 0x000fd600078ac0ff */
[----:B------:R-:W-:Y:S05]  /*0ab0*/  @!P0 BRA `(.L_x_6) ;  /* 0x0000000000d88947 */ /* 0x000fea0003800000 */
[----:B------:R-:W0:Y:S02]  /*0ac0*/  LDC.64 R4, c[0x0][0x398] ;  /* 0x0000e600ff047b82 */ /* 0x000e240000000a00 */
[----:B0-----:R-:W-:-:S05]  /*0ad0*/  IMAD.WIDE.U32 R4, R3, 0x4, R4 ;  /* 0x0000000403047825 */ /* 0x001fca00078e0004 */
[----:B------:R-:W2:Y:S04]  /*0ae0*/  LDG.E R7, desc[UR36][R4.64] ;  /* 0x0000002404077981 */ /* 0x000ea8000c1e1900 */
[----:B------:R-:W3:Y:S04]  /*0af0*/  LDG.E R6, desc[UR36][R4.64+0x4] ;  /* 0x0000042404067981 */ /* 0x000ee8000c1e1900 */
[----:B------:R-:W4:Y:S04]  /*0b00*/  LDG.E R10, desc[UR36][R4.64+0x8] ;  /* 0x00000824040a7981 */ /* 0x000f28000c1e1900 */
[----:B------:R0:W5:Y:S01]  /*0b10*/  LDG.E R12, desc[UR36][R4.64+0xc] ;  /* 0x00000c24040c7981 */ /* 0x000162000c1e1900 */
[----:B------:R-:W-:Y:S01]  /*0b20*/  VIADD R14, R24, 0x1 ;  /* 0x00000001180e7836 */ /* 0x000fe20000000000 */
[----:B------:R-:W-:-:S02]  /*0b30*/  LOP3.LUT P3, RZ, R8, 0xff, RZ, 0xc0, !PT ;  /* 0x000000ff08ff7812 */ /* 0x000fc4000786c0ff */
[----:B0-----:R-:W-:Y:S02]  /*0b40*/  IADD3 R4, PT, PT, R3, 0x1, RZ ;  /* 0x0000000103047810 */ /* 0x001fe40007ffe0ff */
[----:B--2---:R-:W-:Y:S02]  /*0b50*/  ISETP.NE.AND P0, PT, R7, -0x1, PT ;  /* 0xffffffff0700780c */ /* 0x004fe40003f05270 */
[----:B------:R-:W-:Y:S02]  /*0b60*/  IADD3 R7, PT, PT, R11, 0x1, RZ ;  /* 0x000000010b077810 */ /* 0x000fe40007ffe0ff */
[----:B---3--:R-:W-:Y:S02]  /*0b70*/  ISETP.NE.AND P1, PT, R6, -0x1, PT ;  /* 0xffffffff0600780c */ /* 0x008fe40003f25270 */
[----:B----4-:R-:W-:Y:S02]  /*0b80*/  ISETP.NE.AND P4, PT, R10, -0x1, PT ;  /* 0xffffffff0a00780c */ /* 0x010fe40003f85270 */
[----:B-----5:R-:W-:-:S05]  /*0b90*/  ISETP.NE.AND P6, PT, R12, -0x1, PT ;  /* 0xffffffff0c00780c */ /* 0x020fca0003fc5270 */
[----:B------:R-:W-:Y:S01]  /*0ba0*/  @P0 IMAD.MOV R7, RZ, RZ, R11 ;  /* 0x000000ffff070224 */ /* 0x000fe200078e020b */
[----:B------:R-:W-:-:S03]  /*0bb0*/  LOP3.LUT P0, RZ, R9, 0xff, RZ, 0xc0, !PT ;  /* 0x000000ff09ff7812 */ /* 0x000fc6000780c0ff */
[C---:B------:R-:W-:Y:S01]  /*0bc0*/  VIADD R5, R7.reuse, 0x1 ;  /* 0x0000000107057836 */ /* 0x040fe20000000000 */
[C---:B------:R-:W-:Y:S01]  /*0bd0*/  ISETP.EQ.AND P3, PT, R7.reuse, R24, !P3 ;  /* 0x000000180700720c */ /* 0x040fe20005f62270 */
[----:B------:R-:W-:Y:S01]  /*0be0*/  @P1 IMAD.MOV R5, RZ, RZ, R7 ;  /* 0x000000ffff051224 */ /* 0x000fe200078e0207 */
[----:B------:R-:W-:Y:S02]  /*0bf0*/  ISETP.EQ.AND P0, PT, R7, R14, !P0 ;  /* 0x0000000e0700720c */ /* 0x000fe40004702270 */
[----:B------:R-:W-:Y:S01]  /*0c00*/  SEL R8, R8, 0x1, !P3 ;  /* 0x0000000108087807 */ /* 0x000fe20005800000 */
[----:B------:R-:W-:Y:S01]  /*0c10*/  VIADD R7, R5, 0x1 ;  /* 0x0000000105077836 */ /* 0x000fe20000000000 */
[----:B------:R-:W-:Y:S01]  /*0c20*/  SEL R9, R9, 0x1, !P0 ;  /* 0x0000000109097807 */ /* 0x000fe20004000000 */
[----:B------:R-:W-:Y:S01]  /*0c30*/  @P4 IMAD.MOV R7, RZ, RZ, R5 ;  /* 0x000000ffff074224 */ /* 0x000fe200078e0205 */
[----:B------:R-:W-:Y:S02]  /*0c40*/  LOP3.LUT P1, RZ, R8, 0xff, RZ, 0xc0, !PT ;  /* 0x000000ff08ff7812 */ /* 0x000fe4000782c0ff */
[----:B------:R-:W-:Y:S01]  /*0c50*/  LOP3.LUT P2, RZ, R9, 0xff, RZ, 0xc0, !PT ;  /* 0x000000ff09ff7812 */ /* 0x000fe2000784c0ff */
[----:B------:R-:W-:Y:S01]  /*0c60*/  VIADD R11, R7, 0x1 ;  /* 0x00000001070b7836 */ /* 0x000fe20000000000 */
[C---:B------:R-:W-:Y:S01]  /*0c70*/  ISETP.EQ.AND P1, PT, R5.reuse, R24, !P1 ;  /* 0x000000180500720c */ /* 0x040fe20004f22270 */
[----:B------:R-:W-:Y:S01]  /*0c80*/  @P6 IMAD.MOV R11, RZ, RZ, R7 ;  /* 0x000000ffff0b6224 */ /* 0x000fe200078e0207 */
[----:B------:R-:W-:Y:S01]  /*0c90*/  ISETP.EQ.AND P2, PT, R5, R14, !P2 ;  /* 0x0000000e0500720c */ /* 0x000fe20005742270 */
[C---:B------:R-:W-:Y:S01]  /*0ca0*/  VIADD R5, R3.reuse, 0x2 ;  /* 0x0000000203057836 */ /* 0x040fe20000000000 */
[C---:B------:R-:W-:Y:S01]  /*0cb0*/  ISETP.NE.AND P4, PT, R3.reuse, RZ, PT ;  /* 0x000000ff0300720c */ /* 0x040fe20003f85270 */
[----:B------:R-:W-:Y:S01]  /*0cc0*/  @P0 VIADD R2, R3, 0xffffffff ;  /* 0xffffffff03020836 */ /* 0x000fe20000000000 */
[----:B------:R-:W-:-:S02]  /*0cd0*/  SEL R9, R9, 0x1, !P2 ;  /* 0x0000000109097807 */ /* 0x000fc40005000000 */
[----:B------:R-:W-:Y:S02]  /*0ce0*/  SEL R8, R8, 0x1, !P1 ;  /* 0x0000000108087807 */ /* 0x000fe40004800000 */
[----:B------:R-:W-:Y:S02]  /*0cf0*/  @P3 SEL R25, R4, RZ, P4 ;  /* 0x000000ff04193207 */ /* 0x000fe40002000000 */
[----:B------:R-:W-:Y:S02]  /*0d00*/  LOP3.LUT P3, RZ, R9, 0xff, RZ, 0xc0, !PT ;  /* 0x000000ff09ff7812 */ /* 0x000fe4000786c0ff */
[----:B------:R-:W-:Y:S02]  /*0d10*/  LOP3.LUT P4, RZ, R8, 0xff, RZ, 0xc0, !PT ;  /* 0x000000ff08ff7812 */ /* 0x000fe4000788c0ff */
[C---:B------:R-:W-:Y:S02]  /*0d20*/  ISETP.EQ.AND P3, PT, R7.reuse, R14, !P3 ;  /* 0x0000000e0700720c */ /* 0x040fe40005f62270 */
[----:B------:R-:W-:-:S02]  /*0d30*/  ISETP.EQ.AND P4, PT, R7, R24, !P4 ;  /* 0x000000180700720c */ /* 0x000fc40006782270 */
[----:B------:R-:W-:Y:S02]  /*0d40*/  SEL R9, R9, 0x1, !P3 ;  /* 0x0000000109097807 */ /* 0x000fe40005800000 */
[----:B------:R-:W-:Y:S02]  /*0d50*/  SEL R8, R8, 0x1, !P4 ;  /* 0x0000000108087807 */ /* 0x000fe40006000000 */
[----:B------:R-:W-:Y:S02]  /*0d60*/  SEL R6, R5, R25, P1 ;  /* 0x0000001905067207 */ /* 0x000fe40000800000 */
[----:B------:R-:W-:Y:S02]  /*0d70*/  LOP3.LUT P1, RZ, R9, 0xff, RZ, 0xc0, !PT ;  /* 0x000000ff09ff7812 */ /* 0x000fe4000782c0ff */
[----:B------:R-:W-:Y:S02]  /*0d80*/  LOP3.LUT P0, RZ, R8, 0xff, RZ, 0xc0, !PT ;  /* 0x000000ff08ff7812 */ /* 0x000fe4000780c0ff */
[C---:B------:R-:W-:Y:S01]  /*0d90*/  @!P3 SEL R4, R3.reuse, R2, P2 ;  /* 0x000000020304b207 */ /* 0x040fe20001000000 */
[----:B------:R-:W-:Y:S01]  /*0da0*/  @P4 VIADD R6, R3, 0x3 ;  /* 0x0000000303064836 */ /* 0x000fe20000000000 */
[----:B------:R-:W-:Y:S01]  /*0db0*/  ISETP.EQ.AND P1, PT, R11, R14, !P1 ;  /* 0x0000000e0b00720c */ /* 0x000fe20004f22270 */
[----:B------:R-:W-:Y:S01]  /*0dc0*/  VIADD R3, R3, 0x4 ;  /* 0x0000000403037836 */ /* 0x000fe20000000000 */
[----:B------:R-:W-:-:S02]  /*0dd0*/  ISETP.EQ.AND P0, PT, R11, R24, !P0 ;  /* 0x000000180b00720c */ /* 0x000fc40004702270 */
[----:B------:R-:W-:Y:S02]  /*0de0*/  SEL R9, R9, 0x1, !P1 ;  /* 0x0000000109097807 */ /* 0x000fe40004800000 */
[----:B------:R-:W-:Y:S02]  /*0df0*/  SEL R8, R8, 0x1, !P0 ;  /* 0x0000000108087807 */ /* 0x000fe40004000000 */
[----:B------:R-:W-:Y:S02]  /*0e00*/  SEL R2, R5, R4, P1 ;  /* 0x0000000405027207 */ /* 0x000fe40000800000 */
[----:B------:R-:W-:-:S07]  /*0e10*/  SEL R25, R3, R6, P0 ;  /* 0x0000000603197207 */ /* 0x000fce0000000000 */
.L_x_6:
[----:B------:R-:W-:Y:S05]  /*0e20*/  @!P5 BRA `(.L_x_3) ;  /* 0x0000000000d4d947 */ /* 0x000fea0003800000 */
[----:B------:R-:W-:Y:S02]  /*0e30*/  ISETP.NE.AND P0, PT, R13, 0x1, PT ;  /* 0x000000010d00780c */ /* 0x000fe40003f05270 */
[----:B------:R-:W-:-:S04]  /*0e40*/  LOP3.LUT R0, R0, 0x1, RZ, 0xc0, !PT ;  /* 0x0000000100007812 */ /* 0x000fc800078ec0ff */
[----:B------:R-:W-:-:S07]  /*0e50*/  ISETP.NE.U32.AND P4, PT, R0, 0x1, PT ;  /* 0x000000010000780c */ /* 0x000fce0003f85070 */
[----:B------:R-:W-:Y:S06]  /*0e60*/  @!P0 BRA `(.L_x_7) ;  /* 0x00000000007c8947 */ /* 0x000fec0003800000 */
[----:B------:R-:W0:Y:S02]  /*0e70*/  LDC.64 R4, c[0x0][0x398] ;  /* 0x0000e600ff047b82 */ /* 0x000e240000000a00 */
[----:B0-----:R-:W-:-:S05]  /*0e80*/  IMAD.WIDE.U32 R4, R3, 0x4, R4 ;  /* 0x0000000403047825 */ /* 0x001fca00078e0004 */
[----:B------:R-:W2:Y:S04]  /*0e90*/  LDG.E R6, desc[UR36][R4.64] ;  /* 0x0000002404067981 */ /* 0x000ea8000c1e1900 */
[----:B------:R0:W3:Y:S01]  /*0ea0*/  LDG.E R0, desc[UR36][R4.64+0x4] ;  /* 0x0000042404007981 */ /* 0x0000e2000c1e1900 */
[----:B------:R-:W-:Y:S02]  /*0eb0*/  IADD3 R7, PT, PT, R11, 0x1, RZ ;  /* 0x000000010b077810 */ /* 0x000fe40007ffe0ff */
[----:B------:R-:W-:Y:S02]  /*0ec0*/  LOP3.LUT P1, RZ, R8, 0xff, RZ, 0xc0, !PT ;  /* 0x000000ff08ff7812 */ /* 0x000fe4000782c0ff */
[C---:B------:R-:W-:Y:S01]  /*0ed0*/  ISETP.NE.AND P5, PT, R3.reuse, RZ, PT ;  /* 0x000000ff0300720c */ /* 0x040fe20003fa5270 */
[----:B0-----:R-:W-:Y:S01]  /*0ee0*/  VIADD R4, R3, 0x1 ;  /* 0x0000000103047836 */ /* 0x001fe20000000000 */
[----:B--2---:R-:W-:-:S02]  /*0ef0*/  ISETP.NE.AND P0, PT, R6, -0x1, PT ;  /* 0xffffffff0600780c */ /* 0x004fc40003f05270 */
[----:B---3--:R-:W-:Y:S01]  /*0f00*/  ISETP.NE.AND P2, PT, R0, -0x1, PT ;  /* 0xffffffff0000780c */ /* 0x008fe20003f45270 */
[----:B------:R-:W-:-:S10]  /*0f10*/  VIADD R0, R24, 0x1 ;  /* 0x0000000118007836 */ /* 0x000fd40000000000 */
        /* <DEDUP_REMOVED lines=10> */
[----:B------:R-:W-:Y:S01]  /*0fc0*/  ISETP.EQ.AND P2, PT, R11, R0, !P2 ;  /* 0x000000000b00720c */ /* 0x000fe20005742270 */
[C---:B------:R-:W-:Y:S01]  /*0fd0*/  @P0 VIADD R2, R3.reuse, 0xffffffff ;  /* 0xffffffff03020836 */ /* 0x040fe20000000000 */
[----:B------:R-:W-:Y:S02]  /*0fe0*/  IADD3 R0, PT, PT, R3, 0x2, RZ ;  /* 0x0000000203007810 */ /* 0x000fe40007ffe0ff */
[----:B------:R-:W-:Y:S02]  /*0ff0*/  @P1 SEL R25, R4, RZ, P5 ;  /* 0x000000ff04191207 */ /* 0x000fe40002800000 */
[----:B------:R-:W-:Y:S02]  /*1000*/  ISETP.EQ.AND P1, PT, R11, R24, !P3 ;  /* 0x000000180b00720c */ /* 0x000fe40005f22270 */
[----:B------:R-:W-:Y:S01]  /*1010*/  SEL R2, R3, R2, P2 ;  /* 0x0000000203027207 */ /* 0x000fe20001000000 */
[----:B------:R-:W-:Y:S01]  /*1020*/  IMAD.MOV.U32 R3, RZ, RZ, R0 ;  /* 0x000000ffff037224 */ /* 0x000fe200078e0000 */
[----:B------:R-:W-:-:S02]  /*1030*/  SEL R9, R9, 0x1, !P2 ;  /* 0x0000000109097807 */ /* 0x000fc40005000000 */
[----:B------:R-:W-:Y:S02]  /*1040*/  SEL R8, R8, 0x1, !P1 ;  /* 0x0000000108087807 */ /* 0x000fe40004800000 */
[----:B------:R-:W-:-:S07]  /*1050*/  SEL R25, R0, R25, P1 ;  /* 0x0000001900197207 */ /* 0x000fce0000800000 */
.L_x_7:
[----:B------:R-:W-:Y:S05]  /*1060*/  @P4 BRA `(.L_x_3) ;  /* 0x0000000000444947 */ /* 0x000fea0003800000 */
[----:B------:R-:W0:Y:S02]  /*1070*/  LDC.64 R4, c[0x0][0x398] ;  /* 0x0000e600ff047b82 */ /* 0x000e240000000a00 */
[----:B0-----:R-:W-:-:S06]  /*1080*/  IMAD.WIDE.U32 R4, R3, 0x4, R4 ;  /* 0x0000000403047825 */ /* 0x001fcc00078e0004 */
[----:B------:R-:W2:Y:S01]  /*1090*/  LDG.E R4, desc[UR36][R4.64] ;  /* 0x0000002404047981 */ /* 0x000ea2000c1e1900 */
[----:B------:R-:W-:Y:S01]  /*10a0*/  VIADD R7, R11, 0x1 ;  /* 0x000000010b077836 */ /* 0x000fe20000000000 */
[----:B------:R-:W-:Y:S01]  /*10b0*/  ISETP.NE.AND P2, PT, R3, RZ, PT ;  /* 0x000000ff0300720c */ /* 0x000fe20003f45270 */
[----:B------:R-:W-:Y:S01]  /*10c0*/  VIADD R0, R24, 0x1 ;  /* 0x0000000118007836 */ /* 0x000fe20000000000 */
[----:B------:R-:W-:Y:S02]  /*10d0*/  LOP3.LUT P1, RZ, R8, 0xff, RZ, 0xc0, !PT ;  /* 0x000000ff08ff7812 */ /* 0x000fe4000782c0ff */
[----:B------:R-:W-:Y:S02]  /*10e0*/  LOP3.LUT P4, RZ, R9, 0xff, RZ, 0xc0, !PT ;  /* 0x000000ff09ff7812 */ /* 0x000fe4000788c0ff */
[----:B--2---:R-:W-:-:S13]  /*10f0*/  ISETP.NE.AND P0, PT, R4, -0x1, PT ;  /* 0xffffffff0400780c */ /* 0x004fda0003f05270 */
[----:B------:R-:W-:-:S05]  /*1100*/  @P0 IMAD.MOV R7, RZ, RZ, R11 ;  /* 0x000000ffff070224 */ /* 0x000fca00078e020b */
[C---:B------:R-:W-:Y:S02]  /*1110*/  ISETP.NE.AND P0, PT, R7.reuse, R24, PT ;  /* 0x000000180700720c */ /* 0x040fe40003f05270 */
[----:B------:R-:W-:Y:S01]  /*1120*/  ISETP.NE.AND P3, PT, R7, R0, PT ;  /* 0x000000000700720c */ /* 0x000fe20003f65270 */
[C---:B------:R-:W-:Y:S02]  /*1130*/  VIADD R0, R3.reuse, 0x1 ;  /* 0x0000000103007836 */ /* 0x040fe40000000000 */
[----:B------:R-:W-:-:S03]  /*1140*/  VIADD R3, R3, 0xffffffff ;  /* 0xffffffff03037836 */ /* 0x000fc60000000000 */
[----:B------:R-:W-:-:S05]  /*1150*/  SEL R0, R0, RZ, P2 ;  /* 0x000000ff00007207 */ /* 0x000fca0001000000 */
[----:B------:R-:W-:Y:S02]  /*1160*/  @!P0 SEL R25, R0, R25, !P1 ;  /* 0x0000001900198207 */ /* 0x000fe40004800000 */
[----:B------:R-:W-:-:S07]  /*1170*/  @!P3 SEL R2, R3, R2, !P4 ;  /* 0x000000020302b207 */ /* 0x000fce0006000000 */
.L_x_3:
[----:B------:R-:W0:Y:S01]  /*1180*/  LDCU UR4, c[0x0][0x2f8] ;  /* 0x00005f00ff0477ac */ /* 0x000e220008000800 */
[----:B------:R-:W-:Y:S01]  /*1190*/  MOV R22, 0x1f8 ;  /* 0x000001f800167802 */ /* 0x000fe20000000f00 */
[----:B------:R-:W-:Y:S02]  /*11a0*/  IMAD.MOV.U32 R6, RZ, RZ, R17 ;  /* 0x000000ffff067224 */ /* 0x000fe400078e0011 */
[----:B------:R-:W-:Y:S01]  /*11b0*/  IMAD.MOV.U32 R7, RZ, RZ, R16 ;  /* 0x000000ffff077224 */ /* 0x000fe200078e0010 */
[----:B------:R1:W2:Y:S01]  /*11c0*/  LDC.64 R8, c[0x4][R22] ;  /* 0x0100000016087b82 */ /* 0x0002a20000000a00 */
[----:B0-----:R-:W-:Y:S01]  /*11d0*/  IADD3 R3, PT, PT, R17, -UR4, RZ ;  /* 0x8000000411037c10 */ /* 0x001fe2000fffe0ff */
[----:B------:R-:W0:Y:S04]  /*11e0*/  LDCU.64 UR4, c[0x4][0x1e0] ;  /* 0x01003c00ff0477ac */ /* 0x000e280008000a00 */
[----:B------:R1:W-:Y:S04]  /*11f0*/  STL.64 [R3], R24 ;  /* 0x0000001803007387 */ /* 0x0003e80000100a00 */
[----:B------:R1:W-:Y:S01]  /*1200*/  STL [R3+0x8], R2 ;  /* 0x0000080203007387 */ /* 0x0003e20000100800 */
[----:B0-----:R-:W-:-:S02]  /*1210*/  IMAD.U32 R4, RZ, RZ, UR4 ;  /* 0x00000004ff047e24 */ /* 0x001fc4000f8e00ff */
[----:B-1----:R-:W-:-:S07]  /*1220*/  IMAD.U32 R5, RZ, RZ, UR5 ;  /* 0x00000005ff057e24 */ /* 0x002fce000f8e00ff */
[----:B------:R-:W-:-:S07]  /*1230*/  LEPC R20, `(.L_x_8) ;  /* 0x000000001014794e */ /* 0x000fce0000000000 */
[----:B--2---:R-:W-:Y:S05]  /*1240*/  CALL.ABS.NOINC R8 ;  /* 0x0000000008007343 */ /* 0x004fea0003c00000 */
.L_x_8:
[----:B------:R-:W-:-:S13]  /*1250*/  ISETP.GT.AND P0, PT, R2, R25, PT ;  /* 0x000000190200720c */ /* 0x000fda0003f04270 */
[----:B------:R-:W-:Y:S05]  /*1260*/  @!P0 EXIT ;  /* 0x000000000000894d */ /* 0x000fea0003800000 */
[----:B------:R-:W-:Y:S01]  /*1270*/  ISETP.NE.AND P0, PT, R24, 0x1, PT ;  /* 0x000000011800780c */ /* 0x000fe20003f05270 */
[----:B------:R-:W-:-:S12]  /*1280*/  BSSY.RECONVERGENT B7, `(.L_x_9) ;  /* 0x000016d000077945 */ /* 0x000fd80003800200 */
[----:B------:R-:W-:Y:S05]  /*1290*/  @P0 BRA `(.L_x_10) ;  /* 0x0000001400ac0947 */ /* 0x000fea0003800000 */
[----:B------:R-:W0:Y:S01]  /*12a0*/  LDC R16, c[0x0][0x3a0] ;  /* 0x0000e800ff107b82 */ /* 0x000e220000000800 */
[----:B------:R-:W1:Y:S01]  /*12b0*/  LDCU.64 UR4, c[0x4][0x1e8] ;  /* 0x01003d00ff0477ac */ /* 0x000e620008000a00 */
[----:B------:R-:W-:-:S06]  /*12c0*/  CS2R R6, SRZ ;  /* 0x0000000000067805 */ /* 0x000fcc000001ff00 */
[----:B------:R-:W2:Y:S01]  /*12d0*/  LDC.64 R22, c[0x4][R22] ;  /* 0x0100000016167b82 */ /* 0x000ea20000000a00 */
[----:B-1----:R-:W-:Y:S02]  /*12e0*/  IMAD.U32 R4, RZ, RZ, UR4 ;  /* 0x00000004ff047e24 */ /* 0x002fe4000f8e00ff */
[----:B------:R-:W-:Y:S01]  /*12f0*/  IMAD.U32 R5, RZ, RZ, UR5 ;  /* 0x00000005ff057e24 */ /* 0x000fe2000f8e00ff */
[----:B0-----:R-:W-:-:S04]  /*1300*/  ISETP.GE.AND P0, PT, R16, 0x1, PT ;  /* 0x000000011000780c */ /* 0x001fc80003f06270 */
[----:B------:R-:W-:-:S09]  /*1310*/  P2R R0, PR, RZ, 0x1 ;  /* 0x00000001ff007803 */ /* 0x000fd20000000000 */
[----:B------:R-:W-:-:S07]  /*1320*/  LEPC R20, `(.L_x_11) ;  /* 0x000000001014794e */ /* 0x000fce0000000000 */
[----:B--2---:R-:W-:Y:S05]  /*1330*/  CALL.ABS.NOINC R22 ;  /* 0x0000000016007343 */ /* 0x004fea0003c00000 */
.L_x_11:
[----:B------:R-:W-:-:S13]  /*1340*/  ISETP.GE.AND P6, PT, R16, 0x1, PT ;  /* 0x000000011000780c */ /* 0x000fda0003fc6270 */
[----:B------:R-:W-:Y:S05]  /*1350*/  @!P6 BRA `(.L_x_12) ;  /* 0x00000014005ce947 */ /* 0x000fea0003800000 */
[----:B------:R-:W0:Y:S01]  /*1360*/  LDCU UR4, c[0x0][0x3a0] ;  /* 0x00007400ff0477ac */ /* 0x000e220008000800 */
[----:B------:R-:W-:Y:S01]  /*1370*/  HFMA2 R23, -RZ, RZ, 0, 0 ;  /* 0x00000000ff177431 */ /* 0x000fe200000001ff */
[----:B0-----:R-:W-:-:S09]  /*1380*/  UISETP.GE.U32.AND UP0, UPT, UR4, 0x10, UPT ;  /* 0x000000100400788c */ /* 0x001fd2000bf06070 */
[----:B------:R-:W-:Y:S05]  /*1390*/  BRA.U !UP0, `(.L_x_13) ;  /* 0x0000000908bc7547 */ /* 0x000fea000b800000 */
[----:B------:R-:W-:Y:S01]  /*13a0*/  ULOP3.LUT UR4, UR4, 0x7ffffff0, URZ, 0xc0, !UPT ;  /* 0x7ffffff004047892 */ /* 0x000fe2000f8ec0ff */
[----:B------:R-:W-:Y:S01]  /*13b0*/  BSSY.RECONVERGENT B6, `(.L_x_13) ;  /* 0x00000ad000067945 */ /* 0x000fe20003800200 */
[----:B------:R-:W-:-:S04]  /*13c0*/  IMAD.MOV.U32 R28, RZ, RZ, RZ ;  /* 0x000000ffff1c7224 */ /* 0x000fc800078e00ff */
[----:B------:R-:W-:-:S07]  /*13d0*/  IMAD.U32 R23, RZ, RZ, UR4 ;  /* 0x00000004ff177e24 */ /* 0x000fce000f8e00ff */
.L_x_30:
[----:B------:R-:W0:Y:S02]  /*13e0*/  LDC.64 R16, c[0x0][0x398] ;  /* 0x0000e600ff107b82 */ /* 0x000e240000000a00 */
[----:B0-----:R-:W-:-:S05]  /*13f0*/  IMAD.WIDE.U32 R16, R28, 0x4, R16 ;  /* 0x000000041c107825 */ /* 0x001fca00078e0010 */
[----:B------:R-:W2:Y:S01]  /*1400*/  LDG.E R3, desc[UR36][R16.64] ;  /* 0x0000002410037981 */ /* 0x000ea2000c1e1900 */
[----:B------:R-:W0:Y:S01]  /*1410*/  LDCU UR4, c[0x0][0x2f8] ;  /* 0x00005f00ff0477ac */ /* 0x000e220008000800 */
[----:B------:R-:W-:Y:S01]  /*1420*/  MOV R26, 0x1f8 ;  /* 0x000001f8001a7802 */ /* 0x000fe20000000f00 */
[----:B------:R-:W-:Y:S01]  /*1430*/  VIADD R28, R28, 0x10 ;  /* 0x000000101c1c7836 */ /* 0x000fe20000000000 */
[----:B------:R-:W-:Y:S01]  /*1440*/  MOV R6, R19 ;  /* 0x0000001300067202 */ /* 0x000fe20000000f00 */
[----:B------:R-:W-:Y:S01]  /*1450*/  IMAD.MOV.U32 R7, RZ, RZ, R18 ;  /* 0x000000ffff077224 */ /* 0x000fe200078e0012 */
[----:B------:R1:W3:Y:S02]  /*1460*/  LDC.64 R8, c[0x4][R26] ;  /* 0x010000001a087b82 */ /* 0x0002e40000000a00 */
[----:B------:R-:W-:-:S04]  /*1470*/  ISETP.NE.AND P0, PT, R28, R23, PT ;  /* 0x000000171c00720c */ /* 0x000fc80003f05270 */
[----:B------:R-:W-:Y:S01]  /*1480*/  P2R R27, PR, RZ, 0x1 ;  /* 0x00000001ff1b7803 */ /* 0x000fe20000000000 */
[----:B0-----:R-:W-:Y:S01]  /*1490*/  VIADD R22, R19, -UR4 ;  /* 0x8000000413167c36 */ /* 0x001fe20008000000 */
[----:B------:R-:W0:Y:S02]  /*14a0*/  LDCU.64 UR4, c[0x4][0x1c0] ;  /* 0x01003800ff0477ac */ /* 0x000e240008000a00 */
[----:B0-----:R-:W-:Y:S02]  /*14b0*/  IMAD.U32 R4, RZ, RZ, UR4 ;  /* 0x00000004ff047e24 */ /* 0x001fe4000f8e00ff */
[----:B------:R-:W-:Y:S01]  /*14c0*/  IMAD.U32 R5, RZ, RZ, UR5 ;  /* 0x00000005ff057e24 */ /* 0x000fe2000f8e00ff */
[----:B--23--:R1:W-:Y:S06]  /*14d0*/  STL [R22], R3 ;  /* 0x0000000316007387 */ /* 0x00c3ec0000100800 */
[----:B------:R-:W-:-:S07]  /*14e0*/  LEPC R20, `(.L_x_14) ;  /* 0x000000001014794e */ /* 0x000fce0000000000 */
[----:B-1----:R-:W-:Y:S05]  /*14f0*/  CALL.ABS.NOINC R8 ;  /* 0x0000000008007343 */ /* 0x002fea0003c00000 */
.L_x_14:
[----:B------:R-:W2:Y:S01]  /*1500*/  LDG.E R3, desc[UR36][R16.64+0x4] ;  /* 0x0000042410037981 */ /* 0x000ea2000c1e1900 */
[----:B------:R0:W1:Y:S01]  /*1510*/  LDC.64 R8, c[0x4][R26] ;  /* 0x010000001a087b82 */ /* 0x0000620000000a00 */
[----:B------:R-:W3:Y:S01]  /*1520*/  LDCU.64 UR4, c[0x4][0x1c0] ;  /* 0x01003800ff0477ac */ /* 0x000ee20008000a00 */
[----:B------:R-:W-:Y:S02]  /*1530*/  IMAD.MOV.U32 R6, RZ, RZ, R19 ;  /* 0x000000ffff067224 */ /* 0x000fe400078e0013 */
[----:B------:R-:W-:Y:S02]  /*1540*/  IMAD.MOV.U32 R7, RZ, RZ, R18 ;  /* 0x000000ffff077224 */ /* 0x000fe400078e0012 */
[----:B---3--:R-:W-:Y:S02]  /*1550*/  IMAD.U32 R4, RZ, RZ, UR4 ;  /* 0x00000004ff047e24 */ /* 0x008fe4000f8e00ff */
[----:B------:R-:W-:Y:S01]  /*1560*/  IMAD.U32 R5, RZ, RZ, UR5 ;  /* 0x00000005ff057e24 */ /* 0x000fe2000f8e00ff */
[----:B-12---:R0:W-:Y:S06]  /*1570*/  STL [R22], R3 ;  /* 0x0000000316007387 */ /* 0x0061ec0000100800 */
[----:B------:R-:W-:-:S07]  /*1580*/  LEPC R20, `(.L_x_15) ;  /* 0x000000001014794e */ /* 0x000fce0000000000 */
[----:B0-----:R-:W-:Y:S05]  /*1590*/  CALL.ABS.NOINC R8 ;  /* 0x0000000008007343 */ /* 0x001fea0003c00000 */
.L_x_15:
[----:B------:R-:W2:Y:S01]  /*15a0*/  LDG.E R3, desc[UR36][R16.64+0x8] ;  /* 0x0000082410037981 */ /* 0x000ea2000c1e1900 */
[----:B------:R0:W1:Y:S01]  /*15b0*/  LDC.64 R8, c[0x4][R26] ;  /* 0x010000001a087b82 */ /* 0x0000620000000a00 */
[----:B------:R-:W3:Y:S01]  /*15c0*/  LDCU.64 UR4, c[0x4][0x1c0] ;  /* 0x01003800ff0477ac */ /* 0x000ee20008000a00 */
[----:B------:R-:W-:Y:S02]  /*15d0*/  IMAD.MOV.U32 R6, RZ, RZ, R19 ;  /* 0x000000ffff067224 */ /* 0x000fe400078e0013 */
[----:B------:R-:W-:Y:S02]  /*15e0*/  IMAD.MOV.U32 R7, RZ, RZ, R18 ;  /* 0x000000ffff077224 */ /* 0x000fe400078e0012 */
[----:B---3--:R-:W-:Y:S01]  /*15f0*/  IMAD.U32 R4, RZ, RZ, UR4 ;  /* 0x00000004ff047e24 */ /* 0x008fe2000f8e00ff */
[----:B------:R-:W-:Y:S01]  /*1600*/  MOV R5, UR5 ;  /* 0x0000000500057c02 */ /* 0x000fe20008000f00 */
[----:B-12---:R0:W-:Y:S06]  /*1610*/  STL [R22], R3 ;  /* 0x0000000316007387 */ /* 0x0061ec0000100800 */
[----:B------:R-:W-:-:S07]  /*1620*/  LEPC R20, `(.L_x_16) ;  /* 0x000000001014794e */ /* 0x000fce0000000000 */
[----:B0-----:R-:W-:Y:S05]  /*1630*/  CALL.ABS.NOINC R8 ;  /* 0x0000000008007343 */ /* 0x001fea0003c00000 */
.L_x_16:
        /* <DEDUP_REMOVED lines=10> */
.L_x_17:
[----:B------:R-:W2:Y:S01]  /*16e0*/  LDG.E R3, desc[UR36][R16.64+0x10] ;  /* 0x0000102410037981 */ /* 0x000ea2000c1e1900 */
[----:B------:R0:W1:Y:S01]  /*16f0*/  LDC.64 R8, c[0x4][R26] ;  /* 0x010000001a087b82 */ /* 0x0000620000000a00 */
[----:B------:R-:W3:Y:S01]  /*1700*/  LDCU.64 UR4, c[0x4][0x1c0] ;  /* 0x01003800ff0477ac */ /* 0x000ee20008000a00 */
[----:B------:R-:W-:Y:S02]  /*1710*/  IMAD.MOV.U32 R6, RZ, RZ, R19 ;  /* 0x000000ffff067224 */ /* 0x000fe400078e0013 */
[----:B------:R-:W-:Y:S01]  /*1720*/  IMAD.MOV.U32 R7, RZ, RZ, R18 ;  /* 0x000000ffff077224 */ /* 0x000fe200078e0012 */
[----:B---3--:R-:W-:Y:S01]  /*1730*/  MOV R4, UR4 ;  /* 0x0000000400047c02 */ /* 0x008fe20008000f00 */
[----:B------:R-:W-:Y:S01]  /*1740*/  IMAD.U32 R5, RZ, RZ, UR5 ;  /* 0x00000005ff057e24 */ /* 0x000fe2000f8e00ff */
[----:B-12---:R0:W-:Y:S06]  /*1750*/  STL [R22], R3 ;  /* 0x0000000316007387 */ /* 0x0061ec0000100800 */
[----:B------:R-:W-:-:S07]  /*1760*/  LEPC R20, `(.L_x_18) ;  /* 0x000000001014794e */ /* 0x000fce0000000000 */
[----:B0-----:R-:W-:Y:S05]  /*1770*/  CALL.ABS.NOINC R8 ;  /* 0x0000000008007343 */ /* 0x001fea0003c00000 */
.L_x_18:
[----:B------:R-:W2:Y:S01]  /*1780*/  LDG.E R3, desc[UR36][R16.64+0x14] ;  /* 0x0000142410037981 */ /* 0x000ea2000c1e1900 */
[----:B------:R0:W1:Y:S01]  /*1790*/  LDC.64 R8, c[0x4][R26] ;  /* 0x010000001a087b82 */ /* 0x0000620000000a00 */
[----:B------:R-:W3:Y:S01]  /*17a0*/  LDCU.64 UR4, c[0x4][0x1c0] ;  /* 0x01003800ff0477ac */ /* 0x000ee20008000a00 */
[----:B------:R-:W-:Y:S01]  /*17b0*/  IMAD.MOV.U32 R6, RZ, RZ, R19 ;  /* 0x000000ffff067224 */ /* 0x000fe200078e0013 */
[----:B------:R-:W-:Y:S01]  /*17c0*/  MOV R7, R18 ;  /* 0x0000001200077202 */ /* 0x000fe20000000f00 */
[----:B---3--:R-:W-:Y:S02]  /*17d0*/  IMAD.U32 R4, RZ, RZ, UR4 ;  /* 0x00000004ff047e24 */ /* 0x008fe4000f8e00ff */
[----:B------:R-:W-:Y:S01]  /*17e0*/  IMAD.U32 R5, RZ, RZ, UR5 ;  /* 0x00000005ff057e24 */ /* 0x000fe2000f8e00ff */
[----:B-12---:R0:W-:Y:S06]  /*17f0*/  STL [R22], R3 ;  /* 0x0000000316007387 */ /* 0x0061ec0000100800 */
[----:B------:R-:W-:-:S07]  /*1800*/  LEPC R20, `(.L_x_19) ;  /* 0x000000001014794e */ /* 0x000fce0000000000 */
[----:B0-----:R-:W-:Y:S05]  /*1810*/  CALL.ABS.NOINC R8 ;  /* 0x0000000008007343 */ /* 0x001fea0003c00000 */
.L_x_19:
        /* <DEDUP_REMOVED lines=10> */
.L_x_20:
[----:B------:R-:W2:Y:S01]  /*18c0*/  LDG.E R3, desc[UR36][R16.64+0x1c] ;  /* 0x00001c2410037981 */ /* 0x000ea2000c1e1900 */
[----:B------:R0:W1:Y:S01]  /*18d0*/  LDC.64 R8, c[0x4][R26] ;  /* 0x010000001a087b82 */ /* 0x0000620000000a00 */
[----:B------:R-:W3:Y:S01]  /*18e0*/  LDCU.64 UR4, c[0x4][0x1c0] ;  /* 0x01003800ff0477ac */ /* 0x000ee20008000a00 */
[----:B------:R-:W-:Y:S01]  /*18f0*/  MOV R6, R19 ;  /* 0x0000001300067202 */ /* 0x000fe20000000f00 */
[----:B------:R-:W-:Y:S02]  /*1900*/  IMAD.MOV.U32 R7, RZ, RZ, R18 ;  /* 0x000000ffff077224 */ /* 0x000fe400078e0012 */
[----:B---3--:R-:W-:Y:S02]  /*1910*/  IMAD.U32 R4, RZ, RZ, UR4 ;  /* 0x00000004ff047e24 */ /* 0x008fe4000f8e00ff */
[----:B------:R-:W-:Y:S01]  /*1920*/  IMAD.U32 R5, RZ, RZ, UR5 ;  /* 0x00000005ff057e24 */ /* 0x000fe2000f8e00ff */
[----:B-12---:R0:W-:Y:S06]  /*1930*/  STL [R22], R3 ;  /* 0x0000000316007387 */ /* 0x0061ec0000100800 */
[----:B------:R-:W-:-:S07]  /*1940*/  LEPC R20, `(.L_x_21) ;  /* 0x000000001014794e */ /* 0x000fce0000000000 */
[----:B0-----:R-:W-:Y:S05]  /*1950*/  CALL.ABS.NOINC R8 ;  /* 0x0000000008007343 */ /* 0x001fea0003c00000 */
.L_x_21:
        /* <DEDUP_REMOVED lines=10> */
.L_x_22:
        /* <DEDUP_REMOVED lines=10> */
.L_x_23:
        /* <DEDUP_REMOVED lines=10> */
.L_x_24:
        /* <DEDUP_REMOVED lines=10> */
.L_x_25:
        /* <DEDUP_REMOVED lines=10> */
.L_x_26:
        /* <DEDUP_REMOVED lines=10> */
.L_x_27:
        /* <DEDUP_REMOVED lines=10> */
.L_x_28:
        /* <DEDUP_REMOVED lines=10> */
.L_x_29:
[----:B------:R-:W-:-:S13]  /*1e60*/  ISETP.NE.AND P6, PT, R27, RZ, PT ;  /* 0x000000ff1b00720c */ /* 0x000fda0003fc5270 */
[----:B------:R-:W-:Y:S05]  /*1e70*/  @P6 BRA `(.L_x_30) ;  /* 0xfffffff400586947 */ /* 0x000fea000383ffff */
[----:B------:R-:W-:Y:S05]  /*1e80*/  BSYNC.RECONVERGENT B6 ;  /* 0x0000000000067941 */ /* 0x000fea0003800200 */
.L_x_13:
[----:B------:R-:W0:Y:S01]  /*1e90*/  LDC R26, c[0x0][0x3a0] ;  /* 0x0000e800ff1a7b82 */ /* 0x000e220000000800 */
[----:B------:R-:W-:Y:S01]  /*1ea0*/  BSSY.RECONVERGENT B6, `(.L_x_12) ;  /* 0x00000a2000067945 */ /* 0x000fe20003800200 */
[----:B0-----:R-:W-:-:S13]  /*1eb0*/  LOP3.LUT P0, R0, R26, 0xf, RZ, 0xc0, !PT ;  /* 0x0000000f1a007812 */ /* 0x001fda000780c0ff */
[----:B------:R-:W-:Y:S05]  /*1ec0*/  @!P0 BRA `(.L_x_31) ;  /* 0x00000008007c8947 */ /* 0x000fea0003800000 */
[----:B------:R-:W-:Y:S02]  /*1ed0*/  ISETP.GE.U32.AND P0, PT, R0, 0x8, PT ;  /* 0x000000080000780c */ /* 0x000fe40003f06070 */
[----:B------:R-:W-:-:S11]  /*1ee0*/  LOP3.LUT R26, R26, 0x7, RZ, 0xc0, !PT ;  /* 0x000000071a1a7812 */ /* 0x000fd600078ec0ff */
[----:B------:R-:W-:Y:S05]  /*1ef0*/  @!P0 BRA `(.L_x_32) ;  /* 0x0000000400508947 */ /* 0x000fea0003800000 */
[----:B------:R-:W0:Y:S01]  /*1f00*/  LDC.64 R16, c[0x0][0x398] ;  /* 0x0000e600ff107b82 */ /* 0x000e220000000a00 */
[----:B------:R-:W-:Y:S01]  /*1f10*/  MOV R22, 0x1f8 ;  /* 0x000001f800167802 */ /* 0x000fe20000000f00 */
[----:B------:R-:W1:Y:S01]  /*1f20*/  LDCU.64 UR4, c[0x4][0x1c0] ;  /* 0x01003800ff0477ac */ /* 0x000e620008000a00 */
[----:B0-----:R-:W-:-:S05]  /*1f30*/  IMAD.WIDE.U32 R16, R23, 0x4, R16 ;  /* 0x0000000417107825 */ /* 0x001fca00078e0010 */
[----:B------:R-:W2:Y:S01]  /*1f40*/  LDG.E R0, desc[UR36][R16.64] ;  /* 0x0000002410007981 */ /* 0x000ea2000c1e1900 */
[----:B------:R0:W3:Y:S01]  /*1f50*/  LDC.64 R8, c[0x4][R22] ;  /* 0x0100000016087b82 */ /* 0x0000e20000000a00 */
[----:B-1----:R-:W-:Y:S01]  /*1f60*/  IMAD.U32 R4, RZ, RZ, UR4 ;  /* 0x00000004ff047e24 */ /* 0x002fe2000f8e00ff */
[----:B------:R-:W-:Y:S01]  /*1f70*/  MOV R5, UR5 ;  /* 0x0000000500057c02 */ /* 0x000fe20008000f00 */
[----:B------:R-:W-:Y:S02]  /*1f80*/  IMAD.MOV.U32 R6, RZ, RZ, R19 ;  /* 0x000000ffff067224 */ /* 0x000fe400078e0013 */
[----:B------:R-:W-:Y:S01]  /*1f90*/  IMAD.MOV.U32 R7, RZ, RZ, R18 ;  /* 0x000000ffff077224 */ /* 0x000fe200078e0012 */
[----:B--23--:R0:W-:Y:S06]  /*1fa0*/  STL [R1], R0 ;  /* 0x0000000001007387 */ /* 0x00c1ec0000100800 */
[----:B------:R-:W-:-:S07]  /*1fb0*/  LEPC R20, `(.L_x_33) ;  /* 0x000000001014794e */ /* 0x000fce0000000000 */
[----:B0-----:R-:W-:Y:S05]  /*1fc0*/  CALL.ABS.NOINC R8 ;  /* 0x0000000008007343 */ /* 0x001fea0003c00000 */
.L_x_33:
        /* <DEDUP_REMOVED lines=10> */
.L_x_34:
        /* <DEDUP_REMOVED lines=10> */
.L_x_35:
        /* <DEDUP_REMOVED lines=10> */
.L_x_36:
        /* <DEDUP_REMOVED lines=10> */
.L_x_37:
        /* <DEDUP_REMOVED lines=10> */
.L_x_38:
        /* <DEDUP_REMOVED lines=10> */
.L_x_39:
        /* <DEDUP_REMOVED lines=10> */
.L_x_40:
[----:B------:R-:W-:-:S07]  /*2430*/  VIADD R23, R23, 0x8 ;  /* 0x0000000817177836 */ /* 0x000fce0000000000 */
.L_x_32:
[----:B------:R-:W-:-:S13]  /*2440*/  ISETP.NE.AND P0, PT, R26, RZ, PT ;  /* 0x000000ff1a00720c */ /* 0x000fda0003f05270 */
[----:B------:R-:W-:Y:S05]  /*2450*/  @!P0 BRA `(.L_x_31) ;  /* 0x0000000400188947 */ /* 0x000fea0003800000 */
[----:B------:R-:W0:Y:S01]  /*2460*/  LDC R27, c[0x0][0x3a0] ;  /* 0x0000e800ff1b7b82 */ /* 0x000e220000000800 */
[----:B------:R-:W-:Y:S02]  /*2470*/  ISETP.GE.U32.AND P0, PT, R26, 0x4, PT ;  /* 0x000000041a00780c */ /* 0x000fe40003f06070 */
[----:B0-----:R-:W-:-:S11]  /*2480*/  LOP3.LUT R27, R27, 0x3, RZ, 0xc0, !PT ;  /* 0x000000031b1b7812 */ /* 0x001fd600078ec0ff */
        /* <DEDUP_REMOVED lines=8> */
[----:B------:R-:W-:Y:S01]  /*2510*/  MOV R7, R18 ;  /* 0x0000001200077202 */ /* 0x000fe20000000f00 */
[----:B------:R-:W-:Y:S02]  /*2520*/  IMAD.U32 R5, RZ, RZ, UR5 ;  /* 0x00000005ff057e24 */ /* 0x000fe4000f8e00ff */
[----:B------:R-:W-:Y:S01]  /*2530*/  IMAD.MOV.U32 R6, RZ, RZ, R19 ;  /* 0x000000ffff067224 */ /* 0x000fe200078e0013 */
[----:B--23--:R0:W-:Y:S06]  /*2540*/  STL [R1], R0 ;  /* 0x0000000001007387 */ /* 0x00c1ec0000100800 */
[----:B------:R-:W-:-:S07]  /*2550*/  LEPC R20, `(.L_x_42) ;  /* 0x000000001014794e */ /* 0x000fce0000000000 */
[----:B0-----:R-:W-:Y:S05]  /*2560*/  CALL.ABS.NOINC R8 ;  /* 0x0000000008007343 */ /* 0x001fea0003c00000 */
.L_x_42:
        /* <DEDUP_REMOVED lines=10> */
.L_x_43:
        /* <DEDUP_REMOVED lines=10> */
.L_x_44:
        /* <DEDUP_REMOVED lines=10> */
.L_x_45:
[----:B------:R-:W-:-:S07]  /*2750*/  VIADD R23, R23, 0x4 ;  /* 0x0000000417177836 */ /* 0x000fce0000000000 */
.L_x_41:
[----:B------:R-:W-:-:S13]  /*2760*/  ISETP.NE.AND P0, PT, R27, RZ, PT ;  /* 0x000000ff1b00720c */ /* 0x000fda0003f05270 */
[----:B------:R-:W-:Y:S05]  /*2770*/  @!P0 BRA `(.L_x_31) ;  /* 0x0000000000508947 */ /* 0x000fea0003800000 */
[----:B------:R-:W-:-:S07]  /*2780*/  HFMA2 R16, -RZ, RZ, 0, 0 ;  /* 0x00000000ff107431 */ /* 0x000fce00000001ff */
.L_x_47:
[----:B------:R-:W0:Y:S01]  /*2790*/  LDC.64 R8, c[0x0][0x398] ;  /* 0x0000e600ff087b82 */ /* 0x000e220000000a00 */
[----:B------:R-:W1:Y:S01]  /*27a0*/  LDCU.64 UR4, c[0x4][0x1c0] ;  /* 0x01003800ff0477ac */ /* 0x000e620008000a00 */
[----:B0-----:R-:W-:-:S06]  /*27b0*/  IMAD.WIDE.U32 R8, R23, 0x4, R8 ;  /* 0x0000000417087825 */ /* 0x001fcc00078e0008 */
[----:B------:R-:W2:Y:S01]  /*27c0*/  LDG.E R8, desc[UR36][R8.64] ;  /* 0x0000002408087981 */ /* 0x000ea2000c1e1900 */
[----:B------:R-:W-:Y:S01]  /*27d0*/  VIADD R16, R16, 0x1 ;  /* 0x0000000110107836 */ /* 0x000fe20000000000 */
[----:B------:R-:W-:Y:S01]  /*27e0*/  MOV R0, 0x1f8 ;  /* 0x000001f800007802 */ /* 0x000fe20000000f00 */
[----:B-1----:R-:W-:Y:S02]  /*27f0*/  IMAD.U32 R4, RZ, RZ, UR4 ;  /* 0x00000004ff047e24 */ /* 0x002fe4000f8e00ff */
[----:B------:R-:W-:Y:S01]  /*2800*/  IMAD.U32 R5, RZ, RZ, UR5 ;  /* 0x00000005ff057e24 */ /* 0x000fe2000f8e00ff */
[----:B------:R-:W-:Y:S01]  /*2810*/  ISETP.NE.AND P0, PT, R16, R27, PT ;  /* 0x0000001b1000720c */ /* 0x000fe20003f05270 */
[----:B------:R0:W1:Y:S01]  /*2820*/  LDC.64 R10, c[0x4][R0] ;  /* 0x01000000000a7b82 */ /* 0x0000620000000a00 */
[----:B------:R-:W-:Y:S02]  /*2830*/  IMAD.MOV.U32 R6, RZ, RZ, R19 ;  /* 0x000000ffff067224 */ /* 0x000fe400078e0013 */
[----:B------:R-:W-:Y:S01]  /*2840*/  IMAD.MOV.U32 R7, RZ, RZ, R18 ;  /* 0x000000ffff077224 */ /* 0x000fe200078e0012 */
[----:B0-----:R-:W-:Y:S01]  /*2850*/  P2R R0, PR, RZ, 0x1 ;  /* 0x00000001ff007803 */ /* 0x001fe20000000000 */
[----:B-12---:R0:W-:Y:S07]  /*2860*/  STL [R1], R8 ;  /* 0x0000000801007387 */ /* 0x0061ee0000100800 */
[----:B------:R-:W-:-:S07]  /*2870*/  LEPC R20, `(.L_x_46) ;  /* 0x000000001014794e */ /* 0x000fce0000000000 */
[----:B0-----:R-:W-:Y:S05]  /*2880*/  CALL.ABS.NOINC R10 ;  /* 0x000000000a007343 */ /* 0x001fea0003c00000 */
.L_x_46:
[----:B------:R-:W-:Y:S01]  /*2890*/  ISETP.NE.AND P6, PT, R16, R27, PT ;  /* 0x0000001b1000720c */ /* 0x000fe20003fc5270 */
[----:B------:R-:W-:-:S12]  /*28a0*/  VIADD R23, R23, 0x1 ;  /* 0x0000000117177836 */ /* 0x000fd80000000000 */
[----:B------:R-:W-:Y:S05]  /*28b0*/  @P6 BRA `(.L_x_47) ;  /* 0xfffffffc00b46947 */ /* 0x000fea000383ffff */
.L_x_31:
[----:B------:R-:W-:Y:S05]  /*28c0*/  BSYNC.RECONVERGENT B6 ;  /* 0x0000000000067941 */ /* 0x000fea0003800200 */
.L_x_12:
[----:B------:R-:W-:Y:S01]  /*28d0*/  MOV R0, 0x1f8 ;  /* 0x000001f800007802 */ /* 0x000fe20000000f00 */
[----:B------:R-:W0:Y:S01]  /*28e0*/  LDCU.64 UR4, c[0x4][0x1c8] ;  /* 0x01003900ff0477ac */ /* 0x000e220008000a00 */
[----:B------:R-:W-:Y:S02]  /*28f0*/  CS2R R6, SRZ ;  /* 0x0000000000067805 */ /* 0x000fe4000001ff00 */
[----:B------:R1:W2:Y:S01]  /*2900*/  LDC.64 R8, c[0x4][R0] ;  /* 0x0100000000087b82 */ /* 0x0002a20000000a00 */
[----:B0-----:R-:W-:Y:S01]  /*2910*/  MOV R4, UR4 ;  /* 0x0000000400047c02 */ /* 0x001fe20008000f00 */
[----:B-1----:R-:W-:-:S07]  /*2920*/  IMAD.U32 R5, RZ, RZ, UR5 ;  /* 0x00000005ff057e24 */ /* 0x002fce000f8e00ff */
[----:B------:R-:W-:-:S07]  /*2930*/  LEPC R20, `(.L_x_10) ;  /* 0x000000001014794e */ /* 0x000fce0000000000 */
[----:B--2---:R-:W-:Y:S05]  /*2940*/  CALL.ABS.NOINC R8 ;  /* 0x0000000008007343 */ /* 0x004fea0003c00000 */
.L_x_10:
[----:B------:R-:W-:Y:S05]  /*2950*/  BSYNC.RECONVERGENT B7 ;  /* 0x0000000000077941 */ /* 0x000fea0003800200 */
.L_x_9:
[----:B------:R-:W-:Y:S01]  /*2960*/  IMAD.IADD R26, R2, 0x1, -R25 ;  /* 0x00000001021a7824 */ /* 0x000fe200078e0a19 */
[----:B------:R-:W-:Y:S01]  /*2970*/  IADD3 R23, P1, PT, R19, 0x8, RZ ;  /* 0x0000000813177810 */ /* 0x000fe20007f3e0ff */
[----:B------:R-:W-:Y:S03]  /*2980*/  BSSY.RECONVERGENT B9, `(.L_x_48) ;  /* 0x00000dc000097945 */ /* 0x000fe60003800200 */
[----:B------:R-:W-:Y:S01]  /*2990*/  ISETP.NE.AND P0, PT, R26, 0x1, PT ;  /* 0x000000011a00780c */ /* 0x000fe20003f05270 */
[----:B------:R-:W-:-:S12]  /*29a0*/  IMAD.X R22, RZ, RZ, R18, P1 ;  /* 0x000000ffff167224 */ /* 0x000fd800008e0612 */
[----:B------:R-:W-:Y:S05]  /*29b0*/  @P0 BRA `(.L_x_49) ;  /* 0x0000000000580947 */ /* 0x000fea0003800000 */
[----:B------:R-:W0:Y:S02]  /*29c0*/  LDC.64 R26, c[0x0][0x398] ;  /* 0x0000e600ff1a7b82 */ /* 0x000e240000000a00 */
[----:B0-----:R-:W-:-:S04]  /*29d0*/  IMAD.WIDE R16, R2, 0x4, R26 ;  /* 0x0000000402107825 */ /* 0x001fc800078e021a */
[----:B------:R-:W-:Y:S01]  /*29e0*/  IMAD.WIDE R26, R25, 0x4, R26 ;  /* 0x00000004191a7825 */ /* 0x000fe200078e021a */
[----:B------:R-:W2:Y:S04]  /*29f0*/  LDG.E R3, desc[UR36][R16.64] ;  /* 0x0000002410037981 */ /* 0x000ea8000c1e1900 */
[----:B------:R-:W2:Y:S02]  /*2a00*/  LDG.E R2, desc[UR36][R26.64] ;  /* 0x000000241a027981 */ /* 0x000ea4000c1e1900 */
[----:B--2---:R-:W-:-:S13]  /*2a10*/  ISETP.GE.AND P0, PT, R3, R2, PT ;  /* 0x000000020300720c */ /* 0x004fda0003f06270 */
[----:B------:R-:W-:Y:S05]  /*2a20*/  @P0 BRA `(.L_x_50) ;  /* 0x0000000c00440947 */ /* 0x000fea0003800000 */
[----:B------:R-:W-:Y:S01]  /*2a30*/  MOV R0, 0x1f8 ;  /* 0x000001f800007802 */ /* 0x000fe20000000f00 */
[----:B------:R0:W-:Y:S01]  /*2a40*/  STL.64 [R1+0x8], R2 ;  /* 0x0000080201007387 */ /* 0x0001e20000100a00 */
[----:B------:R-:W1:Y:S01]  /*2a50*/  LDCU.64 UR4, c[0x4][0x1a8] ;  /* 0x01003500ff0477ac */ /* 0x000e620008000a00 */
[----:B------:R-:W-:Y:S01]  /*2a60*/  IMAD.MOV.U32 R6, RZ, RZ, R23 ;  /* 0x000000ffff067224 */ /* 0x000fe200078e0017 */
[----:B------:R0:W2:Y:S01]  /*2a70*/  LDC.64 R8, c[0x4][R0] ;  /* 0x0100000000087b82 */ /* 0x0000a20000000a00 */
[----:B------:R-:W-:Y:S01]  /*2a80*/  MOV R7, R22 ;  /* 0x0000001600077202 */ /* 0x000fe20000000f00 */
[----:B-1----:R-:W-:Y:S02]  /*2a90*/  IMAD.U32 R4, RZ, RZ, UR4 ;  /* 0x00000004ff047e24 */ /* 0x002fe4000f8e00ff */
[----:B0-----:R-:W-:-:S07]  /*2aa0*/  IMAD.U32 R5, RZ, RZ, UR5 ;  /* 0x00000005ff057e24 */ /* 0x001fce000f8e00ff */
[----:B------:R-:W-:-:S07]  /*2ab0*/  LEPC R20, `(.L_x_51) ;  /* 0x000000001014794e */ /* 0x000fce0000000000 */
[----:B--2---:R-:W-:Y:S05]  /*2ac0*/  CALL.ABS.NOINC R8 ;  /* 0x0000000008007343 */ /* 0x004fea0003c00000 */
.L_x_51:
[----:B------:R-:W2:Y:S04]  /*2ad0*/  LDG.E R5, desc[UR36][R16.64] ;  /* 0x0000002410057981 */ /* 0x000ea8000c1e1900 */
[----:B------:R-:W3:Y:S04]  /*2ae0*/  LDG.E R3, desc[UR36][R26.64] ;  /* 0x000000241a037981 */ /* 0x000ee8000c1e1900 */
[----:B--2---:R0:W-:Y:S04]  /*2af0*/  STG.E desc[UR36][R26.64], R5 ;  /* 0x000000051a007986 */ /* 0x0041e8000c101924 */
[----:B---3--:R0:W-:Y:S01]  /*2b00*/  STG.E desc[UR36][R16.64], R3 ;  /* 0x0000000310007986 */ /* 0x0081e2000c101924 */
[----:B------:R-:W-:Y:S05]  /*2b10*/  BRA `(.L_x_50) ;  /* 0x0000000c00087947 */ /* 0x000fea0003800000 */
.L_x_49:
[----:B------:R-:W-:-:S13]  /*2b20*/  ISETP.GE.AND P0, PT, R26, 0x2, PT ;  /* 0x000000021a00780c */ /* 0x000fda0003f06270 */
[----:B------:R-:W-:Y:S05]  /*2b30*/  @!P0 BRA `(.L_x_50) ;  /* 0x0000000c00008947 */ /* 0x000fea0003800000 */
[----:B------:R-:W-:Y:S01]  /*2b40*/  IMAD.MOV.U32 R3, RZ, RZ, R25 ;  /* 0x000000ffff037224 */ /* 0x000fe200078e0019 */
[----:B------:R-:W-:Y:S01]  /*2b50*/  MOV R0, 0x1f8 ;  /* 0x000001f800007802 */ /* 0x000fe20000000f00 */
[----:B------:R-:W0:Y:S01]  /*2b60*/  LDCU.64 UR4, c[0x4][0x1b0] ;  /* 0x01003600ff0477ac */ /* 0x000e220008000a00 */
[----:B------:R-:W-:Y:S02]  /*2b70*/  IMAD.MOV.U32 R6, RZ, RZ, R23 ;  /* 0x000000ffff067224 */ /* 0x000fe400078e0017 */
[----:B------:R1:W-:Y:S01]  /*2b80*/  STL.64 [R1+0x8], R2 ;  /* 0x0000080201007387 */ /* 0x0003e20000100a00 */
[----:B------:R1:W2:Y:S01]  /*2b90*/  LDC.64 R8, c[0x4][R0] ;  /* 0x0100000000087b82 */ /* 0x0002a20000000a00 */
[----:B------:R-:W-:Y:S02]  /*2ba0*/  IMAD.MOV.U32 R7, RZ, RZ, R22 ;  /* 0x000000ffff077224 */ /* 0x000fe400078e0016 */
[----:B0-----:R-:W-:Y:S02]  /*2bb0*/  IMAD.U32 R4, RZ, RZ, UR4 ;  /* 0x00000004ff047e24 */ /* 0x001fe4000f8e00ff */
[----:B-1----:R-:W-:-:S07]  /*2bc0*/  IMAD.U32 R5, RZ, RZ, UR5 ;  /* 0x00000005ff057e24 */ /* 0x002fce000f8e00ff */
[----:B------:R-:W-:-:S07]  /*2bd0*/  LEPC R20, `(.L_x_52) ;  /* 0x000000001014794e */ /* 0x000fce0000000000 */
[----:B--2---:R-:W-:Y:S05]  /*2be0*/  CALL.ABS.NOINC R8 ;  /* 0x0000000008007343 */ /* 0x004fea0003c00000 */
.L_x_52:
[----:B------:R-:W0:Y:S01]  /*2bf0*/  LDC.64 R16, c[0x0][0x398] ;  /* 0x0000e600ff107b82 */ /* 0x000e220000000a00 */
[----:B------:R-:W-:Y:S01]  /*2c00*/  LOP3.LUT R3, RZ, R25, RZ, 0x33, !PT ;  /* 0x00000019ff037212 */ /* 0x000fe200078e33ff */
[----:B------:R-:W-:Y:S01]  /*2c10*/  IMAD.MOV.U32 R31, RZ, RZ, R25 ;  /* 0x000000ffff1f7224 */ /* 0x000fe200078e0019 */
[----:B------:R-:W-:-:S03]  /*2c20*/  IADD3 R30, PT, PT, R2, -0x1, RZ ;  /* 0xffffffff021e7810 */ /* 0x000fc60007ffe0ff */
[----:B------:R-:W-:-:S05]  /*2c30*/  IMAD.IADD R3, R3, 0x1, R2 ;  /* 0x0000000103037824 */ /* 0x000fca00078e0202 */
[----:B------:R-:W-:Y:S01]  /*2c40*/  LOP3.LUT R28, R3, 0x3, RZ, 0xc0, !PT ;  /* 0x00000003031c7812 */ /* 0x000fe200078ec0ff */
[----:B0-----:R-:W-:-:S07]  /*2c50*/  IMAD.WIDE R16, R25, 0x4, R16 ;  /* 0x0000000419107825 */ /* 0x001fce00078e0210 */
.L_x_77:
[----:B------:R-:W-:Y:S01]  /*2c60*/  ISETP.GE.AND P0, PT, R25, R30, PT ;  /* 0x0000001e1900720c */ /* 0x000fe20003f06270 */
[----:B------:R-:W-:Y:S01]  /*2c70*/  VIADD R31, R31, 0x1 ;  /* 0x000000011f1f7836 */ /* 0x000fe20000000000 */
[----:B------:R-:W-:Y:S04]  /*2c80*/  BSSY.RECONVERGENT B8, `(.L_x_53) ;  /* 0x00000a9000087945 */ /* 0x000fe80003800200 */
[----:B------:R-:W-:-:S04]  /*2c90*/  ISETP.NE.AND P1, PT, R31, R2, PT ;  /* 0x000000021f00720c */ /* 0x000fc80003f25270 */
[----:B------:R-:W-:-:S03]  /*2ca0*/  P2R R33, PR, RZ, 0x2 ;  /* 0x00000002ff217803 */ /* 0x000fc60000000000 */
[----:B012-4-:R-:W-:Y:S06]  /*2cb0*/  @P0 BRA `(.L_x_54) ;  /* 0x0000000800940947 */ /* 0x017fec0003800000 */
[----:B------:R-:W-:Y:S01]  /*2cc0*/  ISETP.NE.AND P0, PT, R28, RZ, PT ;  /* 0x000000ff1c00720c */ /* 0x000fe20003f05270 */
[----:B------:R-:W-:Y:S01]  /*2cd0*/  BSSY.RECONVERGENT B7, `(.L_x_55) ;  /* 0x0000044000077945 */ /* 0x000fe20003800200 */
[----:B------:R-:W-:-:S11]  /*2ce0*/  IMAD.MOV.U32 R29, RZ, RZ, R25 ;  /* 0x000000ffff1d7224 */ /* 0x000fd600078e0019 */
[----:B------:R-:W-:Y:S05]  /*2cf0*/  @!P0 BRA `(.L_x_56) ;  /* 0x0000000400048947 */ /* 0x000fea0003800000 */
[----:B------:R-:W2:Y:S04]  /*2d00*/  LDG.E R13, desc[UR36][R16.64+0x4] ;  /* 0x00000424100d7981 */ /* 0x000ea8000c1e1900 */
[----:B------:R-:W2:Y:S01]  /*2d10*/  LDG.E R12, desc[UR36][R16.64] ;  /* 0x00000024100c7981 */ /* 0x000ea2000c1e1900 */
[----:B------:R-:W-:Y:S01]  /*2d20*/  BSSY.RECONVERGENT B6, `(.L_x_57) ;  /* 0x0000011000067945 */ /* 0x000fe20003800200 */
[----:B--2---:R-:W-:-:S13]  /*2d30*/  ISETP.GE.AND P0, PT, R13, R12, PT ;  /* 0x0000000c0d00720c */ /* 0x004fda0003f06270 */
[----:B------:R-:W-:Y:S05]  /*2d40*/  @P0 BRA `(.L_x_58) ;  /* 0x0000000000380947 */ /* 0x000fea0003800000 */
[----:B------:R-:W-:Y:S01]  /*2d50*/  MOV R8, 0x1f8 ;  /* 0x000001f800087802 */ /* 0x000fe20000000f00 */
[----:B------:R0:W-:Y:S01]  /*2d60*/  STL.64 [R1+0x8], R12 ;  /* 0x0000080c01007387 */ /* 0x0001e20000100a00 */
[----:B------:R-:W1:Y:S01]  /*2d70*/  LDCU.64 UR4, c[0x4][0x1b8] ;  /* 0x01003700ff0477ac */ /* 0x000e620008000a00 */
[----:B------:R-:W-:Y:S01]  /*2d80*/  IMAD.MOV.U32 R6, RZ, RZ, R23 ;  /* 0x000000ffff067224 */ /* 0x000fe200078e0017 */
[----:B------:R-:W-:Y:S02]  /*2d90*/  MOV R7, R22 ;  /* 0x0000001600077202 */ /* 0x000fe40000000f00 */
[----:B------:R-:W2:Y:S01]  /*2da0*/  LDC.64 R8, c[0x4][R8] ;  /* 0x0100000008087b82 */ /* 0x000ea20000000a00 */
[----:B-1----:R-:W-:Y:S02]  /*2db0*/  IMAD.U32 R4, RZ, RZ, UR4 ;  /* 0x00000004ff047e24 */ /* 0x002fe4000f8e00ff */
[----:B0-----:R-:W-:-:S07]  /*2dc0*/  IMAD.U32 R5, RZ, RZ, UR5 ;  /* 0x00000005ff057e24 */ /* 0x001fce000f8e00ff */
[----:B------:R-:W-:-:S07]  /*2dd0*/  LEPC R20, `(.L_x_59) ;  /* 0x000000001014794e */ /* 0x000fce0000000000 */
[----:B--2---:R-:W-:Y:S05]  /*2de0*/  CALL.ABS.NOINC R8 ;  /* 0x0000000008007343 */ /* 0x004fea0003c00000 */
.L_x_59:
[----:B------:R-:W2:Y:S04]  /*2df0*/  LDG.E R3, desc[UR36][R16.64+0x4] ;  /* 0x0000042410037981 */ /* 0x000ea8000c1e1900 */
[----:B------:R-:W3:Y:S04]  /*2e00*/  LDG.E R13, desc[UR36][R16.64] ;  /* 0x00000024100d7981 */ /* 0x000ee8000c1e1900 */
[----:B--2---:R0:W-:Y:S04]  /*2e10*/  STG.E desc[UR36][R16.64], R3 ;  /* 0x0000000310007986 */ /* 0x0041e8000c101924 */
[----:B---3--:R0:W-:Y:S02]  /*2e20*/  STG.E desc[UR36][R16.64+0x4], R13 ;  /* 0x0000040d10007986 */ /* 0x0081e4000c101924 */
.L_x_58:
[----:B------:R-:W-:Y:S05]  /*2e30*/  BSYNC.RECONVERGENT B6 ;  /* 0x0000000000067941 */ /* 0x000fea0003800200 */
.L_x_57:
[----:B------:R-:W-:Y:S01]  /*2e40*/  ISETP.NE.AND P0, PT, R28, 0x1, PT ;  /* 0x000000011c00780c */ /* 0x000fe20003f05270 */
[----:B------:R-:W-:-:S12]  /*2e50*/  VIADD R29, R25, 0x1 ;  /* 0x00000001191d7836 */ /* 0x000fd80000000000 */
[----:B------:R-:W-:Y:S05]  /*2e60*/  @!P0 BRA `(.L_x_56) ;  /* 0x0000000000a88947 */ /* 0x000fea0003800000 */
[----:B------:R-:W2:Y:S01]  /*2e70*/  LDG.E R11, desc[UR36][R16.64+0x8] ;  /* 0x00000824100b7981 */ /* 0x000ea2000c1e1900 */
[----:B------:R-:W-:Y:S01]  /*2e80*/  BSSY.RECONVERGENT B6, `(.L_x_60) ;  /* 0x0000012000067945 */ /* 0x000fe20003800200 */
[----:B--2---:R-:W-:-:S13]  /*2e90*/  ISETP.GE.AND P0, PT, R11, R13, PT ;  /* 0x0000000d0b00720c */ /* 0x004fda0003f06270 */
[----:B------:R-:W-:Y:S05]  /*2ea0*/  @P0 BRA `(.L_x_61) ;  /* 0x00000000003c0947 */ /* 0x000fea0003800000 */
[----:B------:R-:W-:Y:S01]  /*2eb0*/  MOV R8, 0x1f8 ;  /* 0x000001f800087802 */ /* 0x000fe20000000f00 */
[----:B------:R-:W-:Y:S01]  /*2ec0*/  IMAD.MOV.U32 R10, RZ, RZ, R13 ;  /* 0x000000ffff0a7224 */ /* 0x000fe200078e000d */
[----:B------:R-:W1:Y:S01]  /*2ed0*/  LDCU.64 UR4, c[0x4][0x1b8] ;  /* 0x01003700ff0477ac */ /* 0x000e620008000a00 */
[----:B------:R-:W-:Y:S02]  /*2ee0*/  IMAD.MOV.U32 R6, RZ, RZ, R23 ;  /* 0x000000ffff067224 */ /* 0x000fe400078e0017 */
[----:B------:R-:W-:Y:S01]  /*2ef0*/  IMAD.MOV.U32 R7, RZ, RZ, R22 ;  /* 0x000000ffff077224 */ /* 0x000fe200078e0016 */
[----:B------:R2:W-:Y:S01]  /*2f00*/  STL.64 [R1+0x8], R10 ;  /* 0x0000080a01007387 */ /* 0x0005e20000100a00 */
[----:B------:R-:W3:Y:S01]  /*2f10*/  LDC.64 R8, c[0x4][R8] ;  /* 0x0100000008087b82 */ /* 0x000ee20000000a00 */
[----:B-1----:R-:W-:Y:S02]  /*2f20*/  IMAD.U32 R4, RZ, RZ, UR4 ;  /* 0x00000004ff047e24 */ /* 0x002fe4000f8e00ff */
[----:B--2---:R-:W-:-:S07]  /*2f30*/  IMAD.U32 R5, RZ, RZ, UR5 ;  /* 0x00000005ff057e24 */ /* 0x004fce000f8e00ff */
[----:B------:R-:W-:-:S07]  /*2f40*/  LEPC R20, `(.L_x_62) ;  /* 0x000000001014794e */ /* 0x000fce0000000000 */
[----:B0--3--:R-:W-:Y:S05]  /*2f50*/  CALL.ABS.NOINC R8 ;  /* 0x0000000008007343 */ /* 0x009fea0003c00000 */
.L_x_62:
[----:B------:R-:W2:Y:S04]  /*2f60*/  LDG.E R3, desc[UR36][R16.64+0x8] ;  /* 0x0000082410037981 */ /* 0x000ea8000c1e1900 */
[----:B------:R-:W3:Y:S04]  /*2f70*/  LDG.E R11, desc[UR36][R16.64+0x4] ;  /* 0x00000424100b7981 */ /* 0x000ee8000c1e1900 */
[----:B--2---:R1:W-:Y:S04]  /*2f80*/  STG.E desc[UR36][R16.64+0x4], R3 ;  /* 0x0000040310007986 */ /* 0x0043e8000c101924 */
[----:B---3--:R1:W-:Y:S02]  /*2f90*/  STG.E desc[UR36][R16.64+0x8], R11 ;  /* 0x0000080b10007986 */ /* 0x0083e4000c101924 */
.L_x_61:
[----:B------:R-:W-:Y:S05]  /*2fa0*/  BSYNC.RECONVERGENT B6 ;  /* 0x0000000000067941 */ /* 0x000fea0003800200 */
.L_x_60:
[----:B------:R-:W-:Y:S02]  /*2fb0*/  ISETP.NE.AND P0, PT, R28, 0x2, PT ;  /* 0x000000021c00780c */ /* 0x000fe40003f05270 */
[----:B------:R-:W-:-:S11]  /*2fc0*/  IADD3 R29, PT, PT, R25, 0x2, RZ ;  /* 0x00000002191d7810 */ /* 0x000fd60007ffe0ff */
[----:B------:R-:W-:Y:S05]  /*2fd0*/  @!P0 BRA `(.L_x_56) ;  /* 0x00000000004c8947 */ /* 0x000fea0003800000 */
[----:B0-----:R-:W2:Y:S01]  /*2fe0*/  LDG.E R13, desc[UR36][R16.64+0xc] ;  /* 0x00000c24100d7981 */ /* 0x001ea2000c1e1900 */
[----:B------:R-:W-:Y:S01]  /*2ff0*/  VIADD R29, R25, 0x3 ;  /* 0x00000003191d7836 */ /* 0x000fe20000000000 */
[----:B--2---:R-:W-:-:S13]  /*3000*/  ISETP.GE.AND P0, PT, R13, R11, PT ;  /* 0x0000000b0d00720c */ /* 0x004fda0003f06270 */
[----:B------:R-:W-:Y:S05]  /*3010*/  @P0 BRA `(.L_x_56) ;  /* 0x00000000003c0947 */ /* 0x000fea0003800000 */
[----:B------:R-:W-:Y:S01]  /*3020*/  MOV R8, 0x1f8 ;  /* 0x000001f800087802 */ /* 0x000fe20000000f00 */
[----:B------:R-:W-:Y:S01]  /*3030*/  IMAD.MOV.U32 R12, RZ, RZ, R11 ;  /* 0x000000ffff0c7224 */ /* 0x000fe200078e000b */
[----:B------:R-:W0:Y:S01]  /*3040*/  LDCU.64 UR4, c[0x4][0x1b8] ;  /* 0x01003700ff0477ac */ /* 0x000e220008000a00 */
[----:B------:R-:W-:Y:S02]  /*3050*/  IMAD.MOV.U32 R6, RZ, RZ, R23 ;  /* 0x000000ffff067224 */ /* 0x000fe400078e0017 */
[----:B------:R-:W-:Y:S01]  /*3060*/  IMAD.MOV.U32 R7, RZ, RZ, R22 ;  /* 0x000000ffff077224 */ /* 0x000fe200078e0016 */
[----:B------:R2:W-:Y:S01]  /*3070*/  STL.64 [R1+0x8], R12 ;  /* 0x0000080c01007387 */ /* 0x0005e20000100a00 */
[----:B------:R-:W3:Y:S01]  /*3080*/  LDC.64 R8, c[0x4][R8] ;  /* 0x0100000008087b82 */ /* 0x000ee20000000a00 */
[----:B0-----:R-:W-:Y:S02]  /*3090*/  IMAD.U32 R4, RZ, RZ, UR4 ;  /* 0x00000004ff047e24 */ /* 0x001fe4000f8e00ff */
[----:B--2---:R-:W-:-:S07]  /*30a0*/  IMAD.U32 R5, RZ, RZ, UR5 ;  /* 0x00000005ff057e24 */ /* 0x004fce000f8e00ff */
[----:B------:R-:W-:-:S07]  /*30b0*/  LEPC R20, `(.L_x_63) ;  /* 0x000000001014794e */ /* 0x000fce0000000000 */
[----:B-1-3--:R-:W-:Y:S05]  /*30c0*/  CALL.ABS.NOINC R8 ;  /* 0x0000000008007343 */ /* 0x00afea0003c00000 */
.L_x_63:
[----:B------:R-:W2:Y:S04]  /*30d0*/  LDG.E R5, desc[UR36][R16.64+0xc] ;  /* 0x00000c2410057981 */ /* 0x000ea8000c1e1900 */
[----:B------:R-:W3:Y:S04]  /*30e0*/  LDG.E R3, desc[UR36][R16.64+0x8] ;  /* 0x0000082410037981 */ /* 0x000ee8000c1e1900 */
[----:B--2---:R2:W-:Y:S04]  /*30f0*/  STG.E desc[UR36][R16.64+0x8], R5 ;  /* 0x0000080510007986 */ /* 0x0045e8000c101924 */
[----:B---3--:R2:W-:Y:S02]  /*3100*/  STG.E desc[UR36][R16.64+0xc], R3 ;  /* 0x00000c0310007986 */ /* 0x0085e4000c101924 */
.L_x_56:
[----:B------:R-:W-:Y:S05]  /*3110*/  BSYNC.RECONVERGENT B7 ;  /* 0x0000000000077941 */ /* 0x000fea0003800200 */
.L_x_55:
[----:B------:R-:W-:-:S04]  /*3120*/  IADD3 R0, PT, PT, R26, -0x2, RZ ;  /* 0xfffffffe1a007810 */ /* 0x000fc80007ffe0ff */
[----:B------:R-:W-:-:S13]  /*3130*/  ISETP.GE.U32.AND P0, PT, R0, 0x3, PT ;  /* 0x000000030000780c */ /* 0x000fda0003f06070 */
[----:B------:R-:W-:Y:S05]  /*3140*/  @!P0 BRA `(.L_x_54) ;  /* 0x0000000400708947 */ /* 0x000fea0003800000 */
[----:B-1----:R-:W1:Y:S02]  /*3150*/  LDC.64 R10, c[0x0][0x398] ;  /* 0x0000e600ff0a7b82 */ /* 0x002e640000000a00 */
[----:B-1----:R-:W-:-:S06]  /*3160*/  IMAD.WIDE R10, R29, 0x4, R10 ;  /* 0x000000041d0a7825 */ /* 0x002fcc00078e020a */
[----:B------:R1:W5:Y:S01]  /*3170*/  LDG.E R10, desc[UR36][R10.64] ;  /* 0x000000240a0a7981 */ /* 0x000362000c1e1900 */
[----:B------:R-:W-:-:S07]  /*3180*/  IMAD.IADD R27, R29, 0x1, -R2 ;  /* 0x000000011d1b7824 */ /* 0x000fce00078e0a02 */
.L_x_76:
[----:B01--4-:R-:W3:Y:S02]  /*3190*/  LDC.64 R34, c[0x0][0x398] ;  /* 0x0000e600ff227b82 */ /* 0x013ee40000000a00 */
[----:B---3--:R-:W-:-:S05]  /*31a0*/  IMAD.WIDE R34, R29, 0x4, R34 ;  /* 0x000000041d227825 */ /* 0x008fca00078e0222 */
[----:B-1----:R-:W3:Y:S01]  /*31b0*/  LDG.E R11, desc[UR36][R34.64+0x4] ;  /* 0x00000424220b7981 */ /* 0x002ee2000c1e1900 */
[----:B------:R-:W-:Y:S01]  /*31c0*/  VIADD R27, R27, 0x4 ;  /* 0x000000041b1b7836 */ /* 0x000fe20000000000 */
[----:B------:R-:W-:Y:S04]  /*31d0*/  BSSY.RECONVERGENT B6, `(.L_x_64) ;  /* 0x0000013000067945 */ /* 0x000fe80003800200 */
[----:B------:R-:W-:-:S04]  /*31e0*/  ISETP.NE.AND P1, PT, R27, -0x1, PT ;  /* 0xffffffff1b00780c */ /* 0x000fc80003f25270 */
[----:B------:R-:W-:Y:S02]  /*31f0*/  P2R R32, PR, RZ, 0x2 ;  /* 0x00000002ff207803 */ /* 0x000fe40000000000 */
[----:B---3-5:R-:W-:-:S13]  /*3200*/  ISETP.GE.AND P0, PT, R11, R10, PT ;  /* 0x0000000a0b00720c */ /* 0x028fda0003f06270 */
[----:B------:R-:W-:Y:S05]  /*3210*/  @P0 BRA `(.L_x_65) ;  /* 0x0000000000380947 */ /* 0x000fea0003800000 */
[----:B------:R-:W-:Y:S01]  /*3220*/  MOV R8, 0x1f8 ;  /* 0x000001f800087802 */ /* 0x000fe20000000f00 */
[----:B------:R1:W-:Y:S01]  /*3230*/  STL.64 [R1+0x8], R10 ;  /* 0x0000080a01007387 */ /* 0x0003e20000100a00 */
[----:B------:R-:W3:Y:S01]  /*3240*/  LDCU.64 UR4, c[0x4][0x1b8] ;  /* 0x01003700ff0477ac */ /* 0x000ee20008000a00 */
[----:B------:R-:W-:Y:S02]  /*3250*/  IMAD.MOV.U32 R6, RZ, RZ, R23 ;  /* 0x000000ffff067224 */ /* 0x000fe400078e0017 */
[----:B------:R-:W-:Y:S01]  /*3260*/  IMAD.MOV.U32 R7, RZ, RZ, R22 ;  /* 0x000000ffff077224 */ /* 0x000fe200078e0016 */
[----:B------:R-:W4:Y:S01]  /*3270*/  LDC.64 R8, c[0x4][R8] ;  /* 0x0100000008087b82 */ /* 0x000f220000000a00 */
[----:B---3--:R-:W-:Y:S02]  /*3280*/  IMAD.U32 R4, RZ, RZ, UR4 ;  /* 0x00000004ff047e24 */ /* 0x008fe4000f8e00ff */
[----:B-12---:R-:W-:-:S07]  /*3290*/  IMAD.U32 R5, RZ, RZ, UR5 ;  /* 0x00000005ff057e24 */ /* 0x006fce000f8e00ff */
[----:B------:R-:W-:-:S07]  /*32a0*/  LEPC R20, `(.L_x_66) ;  /* 0x000000001014794e */ /* 0x000fce0000000000 */
[----:B0---4-:R-:W-:Y:S05]  /*32b0*/  CALL.ABS.NOINC R8 ;  /* 0x0000000008007343 */ /* 0x011fea0003c00000 */
.L_x_66:
[----:B------:R-:W2:Y:S04]  /*32c0*/  LDG.E R3, desc[UR36][R34.64+0x4] ;  /* 0x0000042422037981 */ /* 0x000ea8000c1e1900 */
[----:B------:R-:W3:Y:S04]  /*32d0*/  LDG.E R11, desc[UR36][R34.64] ;  /* 0x00000024220b7981 */ /* 0x000ee8000c1e1900 */
[----:B--2---:R1:W-:Y:S04]  /*32e0*/  STG.E desc[UR36][R34.64], R3 ;  /* 0x0000000322007986 */ /* 0x0043e8000c101924 */
[----:B---3--:R1:W-:Y:S02]  /*32f0*/  STG.E desc[UR36][R34.64+0x4], R11 ;  /* 0x0000040b22007986 */ /* 0x0083e4000c101924 */
.L_x_65:
[----:B------:R-:W-:Y:S05]  /*3300*/  BSYNC.RECONVERGENT B6 ;  /* 0x0000000000067941 */ /* 0x000fea0003800200 */
.L_x_64:
[----:B------:R-:W3:Y:S01]  /*3310*/  LDG.E R9, desc[UR36][R34.64+0x8] ;  /* 0x0000082422097981 */ /* 0x000ee2000c1e1900 */
[----:B------:R-:W-:Y:S01]  /*3320*/  BSSY.RECONVERGENT B6, `(.L_x_67) ;  /* 0x0000012000067945 */ /* 0x000fe20003800200 */
[----:B---3--:R-:W-:-:S13]  /*3330*/  ISETP.GE.AND P0, PT, R9, R11, PT ;  /* 0x0000000b0900720c */ /* 0x008fda0003f06270 */
[----:B------:R-:W-:Y:S05]  /*3340*/  @P0 BRA `(.L_x_68) ;  /* 0x00000000003c0947 */ /* 0x000fea0003800000 */
[----:B------:R-:W-:Y:S01]  /*3350*/  MOV R10, 0x1f8 ;  /* 0x000001f8000a7802 */ /* 0x000fe20000000f00 */
[----:B------:R-:W3:Y:S01]  /*3360*/  LDCU.64 UR4, c[0x4][0x1b8] ;  /* 0x01003700ff0477ac */ /* 0x000ee20008000a00 */
[----:B------:R-:W-:Y:S01]  /*3370*/  MOV R8, R11 ;  /* 0x0000000b00087202 */ /* 0x000fe20000000f00 */
[----:B------:R-:W-:Y:S02]  /*3380*/  IMAD.MOV.U32 R6, RZ, RZ, R23 ;  /* 0x000000ffff067224 */ /* 0x000fe400078e0017 */
[----:B------:R-:W-:Y:S01]  /*3390*/  IMAD.MOV.U32 R7, RZ, RZ, R22 ;  /* 0x000000ffff077224 */ /* 0x000fe200078e0016 */
[----:B-1----:R-:W1:Y:S01]  /*33a0*/  LDC.64 R10, c[0x4][R10] ;  /* 0x010000000a0a7b82 */ /* 0x002e620000000a00 */
[----:B------:R4:W-:Y:S01]  /*33b0*/  STL.64 [R1+0x8], R8 ;  /* 0x0000080801007387 */ /* 0x0009e20000100a00 */
[----:B---3--:R-:W-:Y:S02]  /*33c0*/  IMAD.U32 R4, RZ, RZ, UR4 ;  /* 0x00000004ff047e24 */ /* 0x008fe4000f8e00ff */
[----:B--2-4-:R-:W-:-:S07]  /*33d0*/  IMAD.U32 R5, RZ, RZ, UR5 ;  /* 0x00000005ff057e24 */ /* 0x014fce000f8e00ff */
[----:B------:R-:W-:-:S07]  /*33e0*/  LEPC R20, `(.L_x_69) ;  /* 0x000000001014794e */ /* 0x000fce0000000000 */
[----:B01----:R-:W-:Y:S05]  /*33f0*/  CALL.ABS.NOINC R10 ;  /* 0x000000000a007343 */ /* 0x003fea0003c00000 */
.L_x_69:
[----:B------:R-:W2:Y:S04]  /*3400*/  LDG.E R3, desc[UR36][R34.64+0x8] ;  /* 0x0000082422037981 */ /* 0x000ea8000c1e1900 */
[----:B------:R-:W3:Y:S04]  /*3410*/  LDG.E R9, desc[UR36][R34.64+0x4] ;  /* 0x0000042422097981 */ /* 0x000ee8000c1e1900 */
[----:B--2---:R4:W-:Y:S04]  /*3420*/  STG.E desc[UR36][R34.64+0x4], R3 ;  /* 0x0000040322007986 */ /* 0x0049e8000c101924 */
[----:B---3--:R4:W-:Y:S02]  /*3430*/  STG.E desc[UR36][R34.64+0x8], R9 ;  /* 0x0000080922007986 */ /* 0x0089e4000c101924 */
.L_x_68:
[----:B------:R-:W-:Y:S05]  /*3440*/  BSYNC.RECONVERGENT B6 ;  /* 0x0000000000067941 */ /* 0x000fea0003800200 */
.L_x_67:
[----:B-1----:R-:W3:Y:S01]  /*3450*/  LDG.E R11, desc[UR36][R34.64+0xc] ;  /* 0x00000c24220b7981 */ /* 0x002ee2000c1e1900 */
[----:B------:R-:W-:Y:S01]  /*3460*/  BSSY.RECONVERGENT B6, `(.L_x_70) ;  /* 0x0000012000067945 */ /* 0x000fe20003800200 */
[----:B---3--:R-:W-:-:S13]  /*3470*/  ISETP.GE.AND P0, PT, R11, R9, PT ;  /* 0x000000090b00720c */ /* 0x008fda0003f06270 */
[----:B------:R-:W-:Y:S05]  /*3480*/  @P0 BRA `(.L_x_71) ;  /* 0x00000000003c0947 */ /* 0x000fea0003800000 */
[----:B------:R-:W-:Y:S01]  /*3490*/  MOV R8, 0x1f8 ;  /* 0x000001f800087802 */ /* 0x000fe20000000f00 */
[----:B------:R-:W-:Y:S01]  /*34a0*/  IMAD.MOV.U32 R10, RZ, RZ, R9 ;  /* 0x000000ffff0a7224 */ /* 0x000fe200078e0009 */
[----:B------:R-:W1:Y:S01]  /*34b0*/  LDCU.64 UR4, c[0x4][0x1b8] ;  /* 0x01003700ff0477ac */ /* 0x000e620008000a00 */
[----:B------:R-:W-:Y:S02]  /*34c0*/  IMAD.MOV.U32 R6, RZ, RZ, R23 ;  /* 0x000000ffff067224 */ /* 0x000fe400078e0017 */
[----:B------:R-:W-:Y:S01]  /*34d0*/  IMAD.MOV.U32 R7, RZ, RZ, R22 ;  /* 0x000000ffff077224 */ /* 0x000fe200078e0016 */
[----:B------:R3:W-:Y:S01]  /*34e0*/  STL.64 [R1+0x8], R10 ;  /* 0x0000080a01007387 */ /* 0x0007e20000100a00 */
[----:B----4-:R-:W4:Y:S01]  /*34f0*/  LDC.64 R8, c[0x4][R8] ;  /* 0x0100000008087b82 */ /* 0x010f220000000a00 */
[----:B-1----:R-:W-:Y:S01]  /*3500*/  IMAD.U32 R4, RZ, RZ, UR4 ;  /* 0x00000004ff047e24 */ /* 0x002fe2000f8e00ff */
[----:B--23--:R-:W-:-:S07]  /*3510*/  MOV R5, UR5 ;  /* 0x0000000500057c02 */ /* 0x00cfce0008000f00 */
[----:B------:R-:W-:-:S07]  /*3520*/  LEPC R20, `(.L_x_72) ;  /* 0x000000001014794e */ /* 0x000fce0000000000 */
[----:B0---4-:R-:W-:Y:S05]  /*3530*/  CALL.ABS.NOINC R8 ;  /* 0x0000000008007343 */ /* 0x011fea0003c00000 */
.L_x_72:
[----:B------:R-:W2:Y:S04]  /*3540*/  LDG.E R3, desc[UR36][R34.64+0xc] ;  /* 0x00000c2422037981 */ /* 0x000ea8000c1e1900 */
[----:B------:R-:W3:Y:S04]  /*3550*/  LDG.E R11, desc[UR36][R34.64+0x8] ;  /* 0x00000824220b7981 */ /* 0x000ee8000c1e1900 */
[----:B--2---:R1:W-:Y:S04]  /*3560*/  STG.E desc[UR36][R34.64+0x8], R3 ;  /* 0x0000080322007986 */ /* 0x0043e8000c101924 */
[----:B---3--:R1:W-:Y:S02]  /*3570*/  STG.E desc[UR36][R34.64+0xc], R11 ;  /* 0x00000c0b22007986 */ /* 0x0083e4000c101924 */
.L_x_71:
[----:B------:R-:W-:Y:S05]  /*3580*/  BSYNC.RECONVERGENT B6 ;  /* 0x0000000000067941 */ /* 0x000fea0003800200 */
.L_x_70:
[----:B------:R-:W3:Y:S01]  /*3590*/  LDG.E R10, desc[UR36][R34.64+0x10] ;  /* 0x00001024220a7981 */ /* 0x000ee2000c1e1900 */
[----:B------:R-:W-:Y:S01]  /*35a0*/  BSSY.RECONVERGENT B6, `(.L_x_73) ;  /* 0x0000013000067945 */ /* 0x000fe20003800200 */
[----:B---3--:R-:W-:-:S13]  /*35b0*/  ISETP.GE.AND P0, PT, R10, R11, PT ;  /* 0x0000000b0a00720c */ /* 0x008fda0003f06270 */
[----:B------:R-:W-:Y:S05]  /*35c0*/  @P0 BRA `(.L_x_74) ;  /* 0x0000000000400947 */ /* 0x000fea0003800000 */
[----:B----4-:R-:W-:Y:S01]  /*35d0*/  IMAD.MOV.U32 R9, RZ, RZ, R10 ;  /* 0x000000ffff097224 */ /* 0x010fe200078e000a */
[----:B------:R-:W-:Y:S01]  /*35e0*/  MOV R10, 0x1f8 ;  /* 0x000001f8000a7802 */ /* 0x000fe20000000f00 */
[----:B------:R-:W-:Y:S01]  /*35f0*/  IMAD.MOV.U32 R8, RZ, RZ, R11 ;  /* 0x000000ffff087224 */ /* 0x000fe200078e000b */
[----:B------:R-:W3:Y:S01]  /*3600*/  LDCU.64 UR4, c[0x4][0x1b8] ;  /* 0x01003700ff0477ac */ /* 0x000ee20008000a00 */
[----:B------:R-:W-:Y:S01]  /*3610*/  MOV R6, R23 ;  /* 0x0000001700067202 */ /* 0x000fe20000000f00 */
[----:B------:R-:W-:Y:S02]  /*3620*/  IMAD.MOV.U32 R7, RZ, RZ, R22 ;  /* 0x000000ffff077224 */ /* 0x000fe400078e0016 */
[----:B------:R4:W-:Y:S01]  /*3630*/  STL.64 [R1+0x8], R8 ;  /* 0x0000080801007387 */ /* 0x0009e20000100a00 */
[----:B-1----:R-:W1:Y:S01]  /*3640*/  LDC.64 R10, c[0x4][R10] ;  /* 0x010000000a0a7b82 */ /* 0x002e620000000a00 */
[----:B---3--:R-:W-:Y:S02]  /*3650*/  IMAD.U32 R4, RZ, RZ, UR4 ;  /* 0x00000004ff047e24 */ /* 0x008fe4000f8e00ff */
[----:B--2-4-:R-:W-:-:S07]  /*3660*/  IMAD.U32 R5, RZ, RZ, UR5 ;  /* 0x00000005ff057e24 */ /* 0x014fce000f8e00ff */
[----:B------:R-:W-:-:S07]  /*3670*/  LEPC R20, `(.L_x_75) ;  /* 0x000000001014794e */ /* 0x000fce0000000000 */
[----:B01----:R-:W-:Y:S05]  /*3680*/  CALL.ABS.NOINC R10 ;  /* 0x000000000a007343 */ /* 0x003fea0003c00000 */
.L_x_75:
[----:B------:R-:W2:Y:S04]  /*3690*/  LDG.E R3, desc[UR36][R34.64+0x10] ;  /* 0x0000102422037981 */ /* 0x000ea8000c1e1900 */
[----:B------:R-:W3:Y:S04]  /*36a0*/  LDG.E R10, desc[UR36][R34.64+0xc] ;  /* 0x00000c24220a7981 */ /* 0x000ee8000c1e1900 */
[----:B--2---:R0:W-:Y:S04]  /*36b0*/  STG.E desc[UR36][R34.64+0xc], R3 ;  /* 0x00000c0322007986 */ /* 0x0041e8000c101924 */
[----:B---3--:R0:W-:Y:S02]  /*36c0*/  STG.E desc[UR36][R34.64+0x10], R10 ;  /* 0x0000100a22007986 */ /* 0x0081e4000c101924 */
.L_x_74:
[----:B------:R-:W-:Y:S05]  /*36d0*/  BSYNC.RECONVERGENT B6 ;  /* 0x0000000000067941 */ /* 0x000fea0003800200 */
.L_x_73:
[----:B------:R-:W-:Y:S01]  /*36e0*/  ISETP.NE.AND P0, PT, R32, RZ, PT ;  /* 0x000000ff2000720c */ /* 0x000fe20003f05270 */
[----:B------:R-:W-:-:S12]  /*36f0*/  VIADD R29, R29, 0x4 ;  /* 0x000000041d1d7836 */ /* 0x000fd80000000000 */
[----:B------:R-:W-:Y:S05]  /*3700*/  @P0 BRA `(.L_x_76) ;  /* 0xfffffff800a00947 */ /* 0x000fea000383ffff */
.L_x_54:
[----:B------:R-:W-:Y:S05]  /*3710*/  BSYNC.RECONVERGENT B8 ;  /* 0x0000000000087941 */ /* 0x000fea0003800200 */
.L_x_53:
[----:B------:R-:W-:-:S13]  /*3720*/  ISETP.NE.AND P0, PT, R33, RZ, PT ;  /* 0x000000ff2100720c */ /* 0x000fda0003f05270 */
[----:B------:R-:W-:Y:S05]  /*3730*/  @P0 BRA `(.L_x_77) ;  /* 0xfffffff400480947 */ /* 0x000fea000383ffff */
.L_x_50:
[----:B------:R-:W-:Y:S05]  /*3740*/  BSYNC.RECONVERGENT B9 ;  /* 0x0000000000097941 */ /* 0x000fea0003800200 */
.L_x_48:
[----:B------:R-:W-:-:S13]  /*3750*/  ISETP.NE.AND P0, PT, R24, 0x1, PT ;  /* 0x000000011800780c */ /* 0x000fda0003f05270 */
[----:B------:R-:W-:Y:S05]  /*3760*/  @P0 EXIT ;  /* 0x000000000000094d */ /* 0x000fea0003800000 */
[----:B012---:R-:W0:Y:S01]  /*3770*/  LDC R16, c[0x0][0x3a0] ;  /* 0x0000e800ff107b82 */ /* 0x007e220000000800 */
[----:B------:R-:W1:Y:S01]  /*3780*/  LDCU.64 UR4, c[0x4][0x1f0] ;  /* 0x01003e00ff0477ac */ /* 0x000e620008000a00 */
[----:B------:R-:W-:Y:S02]  /*3790*/  MOV R0, 0x1f8 ;  /* 0x000001f800007802 */ /* 0x000fe40000000f00 */
[----:B------:R-:W-:-:S04]  /*37a0*/  CS2R R6, SRZ ;  /* 0x0000000000067805 */ /* 0x000fc8000001ff00 */
[----:B----4-:R2:W3:Y:S01]  /*37b0*/  LDC.64 R2, c[0x4][R0] ;  /* 0x0100000000027b82 */ /* 0x0104e20000000a00 */
[----:B-1----:R-:W-:Y:S02]  /*37c0*/  IMAD.U32 R4, RZ, RZ, UR4 ;  /* 0x00000004ff047e24 */ /* 0x002fe4000f8e00ff */
[----:B------:R-:W-:Y:S01]  /*37d0*/  IMAD.U32 R5, RZ, RZ, UR5 ;  /* 0x00000005ff057e24 */ /* 0x000fe2000f8e00ff */
[----:B0-----:R-:W-:-:S04]  /*37e0*/  ISETP.GE.AND P0, PT, R16, 0x1, PT ;  /* 0x000000011000780c */ /* 0x001fc80003f06270 */
[----:B--2---:R-:W-:-:S09]  /*37f0*/  P2R R0, PR, RZ, 0x1 ;  /* 0x00000001ff007803 */ /* 0x004fd20000000000 */
[----:B------:R-:W-:-:S07]  /*3800*/  LEPC R20, `(.L_x_78) ;  /* 0x000000001014794e */ /* 0x000fce0000000000 */
[----:B---3--:R-:W-:Y:S05]  /*3810*/  CALL.ABS.NOINC R2 ;  /* 0x0000000002007343 */ /* 0x008fea0003c00000 */
.L_x_78:
[----:B------:R-:W-:-:S13]  /*3820*/  ISETP.GE.AND P6, PT, R16, 0x1, PT ;  /* 0x000000011000780c */ /* 0x000fda0003fc6270 */
[----:B------:R-:W-:Y:S05]  /*3830*/  @!P6 BRA `(.L_x_79) ;  /* 0x000000140084e947 */ /* 0x000fea0003800000 */
[----:B------:R-:W0:Y:S01]  /*3840*/  LDC R0, c[0x0][0x3a0] ;  /* 0x0000e800ff007b82 */ /* 0x000e220000000800 */
[----:B------:R-:W-:Y:S01]  /*3850*/  IMAD.MOV.U32 R23, RZ, RZ, RZ ;  /* 0x000000ffff177224 */ /* 0x000fe200078e00ff */
[C---:B0-----:R-:W-:Y:S02]  /*3860*/  ISETP.GE.U32.AND P0, PT, R0.reuse, 0x10, PT ;  /* 0x000000100000780c */ /* 0x041fe40003f06070 */
[----:B------:R-:W-:-:S11]  /*3870*/  LOP3.LUT R25, R0, 0xf, RZ, 0xc0, !PT ;  /* 0x0000000f00197812 */ /* 0x000fd600078ec0ff */
[----:B------:R-:W-:Y:S05]  /*3880*/  @!P0 BRA `(.L_x_80) ;  /* 0x0000000800cc8947 */ /* 0x000fea0003800000 */
[----:B------:R-:W0:Y:S01]  /*3890*/  LDCU.64 UR4, c[0x0][0x398] ;  /* 0x00007300ff0477ac */ /* 0x000e220008000a00 */
[----:B------:R-:W-:Y:S01]  /*38a0*/  LOP3.LUT R23, R0, 0x7ffffff0, RZ, 0xc0, !PT ;  /* 0x7ffffff000177812 */ /* 0x000fe200078ec0ff */
[----:B------:R-:W-:Y:S04]  /*38b0*/  BSSY.RECONVERGENT B6, `(.L_x_80) ;  /* 0x00000b0000067945 */ /* 0x000fe80003800200 */
[----:B------:R-:W-:Y:S01]  /*38c0*/  IMAD.MOV R24, RZ, RZ, -R23 ;  /* 0x000000ffff187224 */ /* 0x000fe200078e0a17 */
[----:B0-----:R-:W-:-:S04]  /*38d0*/  UIADD3 UR4, UP0, UPT, UR4, 0x20, URZ ;  /* 0x0000002004047890 */ /* 0x001fc8000ff1e0ff */
[----:B------:R-:W-:Y:S02]  /*38e0*/  UIADD3.X UR5, UPT, UPT, URZ, UR5, URZ, UP0, !UPT ;  /* 0x00000005ff057290 */ /* 0x000fe400087fe4ff */
[----:B------:R-:W-:-:S04]  /*38f0*/  MOV R16, UR4 ;  /* 0x0000000400107c02 */ /* 0x000fc80008000f00 */
[----:B------:R-:W-:-:S07]  /*3900*/  IMAD.U32 R17, RZ, RZ, UR5 ;  /* 0x00000005ff117e24 */ /* 0x000fce000f8e00ff */
.L_x_97:
[----:B------:R-:W2:Y:S01]  /*3910*/  LDG.E R3, desc[UR36][R16.64+-0x20] ;  /* 0xffffe02410037981 */ /* 0x000ea2000c1e1900 */
[----:B------:R-:W0:Y:S01]  /*3920*/  LDCU UR4, c[0x0][0x2f8] ;  /* 0x00005f00ff0477ac */ /* 0x000e220008000800 */
[----:B------:R-:W-:Y:S01]  /*3930*/  MOV R22, 0x1f8 ;  /* 0x000001f800167802 */ /* 0x000fe20000000f00 */
[----:B------:R-:W-:Y:S01]  /*3940*/  VIADD R24, R24, 0x10 ;  /* 0x0000001018187836 */ /* 0x000fe20000000000 */
[----:B------:R-:W-:Y:S01]  /*3950*/  MOV R7, R18 ;  /* 0x0000001200077202 */ /* 0x000fe20000000f00 */
[----:B------:R-:W-:Y:S01]  /*3960*/  IMAD.MOV.U32 R6, RZ, RZ, R19 ;  /* 0x000000ffff067224 */ /* 0x000fe200078e0013 */
[----:B------:R1:W3:Y:S02]  /*3970*/  LDC.64 R8, c[0x4][R22] ;  /* 0x0100000016087b82 */ /* 0x0002e40000000a00 */
[----:B------:R-:W-:-:S04]  /*3980*/  ISETP.NE.AND P0, PT, R24, RZ, PT ;  /* 0x000000ff1800720c */ /* 0x000fc80003f05270 */
        /* <DEDUP_REMOVED lines=8> */
.L_x_81:
        /* <DEDUP_REMOVED lines=10> */
.L_x_82:
        /* <DEDUP_REMOVED lines=10> */
.L_x_83:
        /* <DEDUP_REMOVED lines=10> */
.L_x_84:
        /* <DEDUP_REMOVED lines=10> */
.L_x_85:
        /* <DEDUP_REMOVED lines=10> */
.L_x_86:
        /* <DEDUP_REMOVED lines=10> */
.L_x_87:
        /* <DEDUP_REMOVED lines=10> */
.L_x_88:
        /* <DEDUP_REMOVED lines=10> */
.L_x_89:
        /* <DEDUP_REMOVED lines=10> */
.L_x_90:
        /* <DEDUP_REMOVED lines=10> */
.L_x_91:
        /* <DEDUP_REMOVED lines=10> */
.L_x_92:
        /* <DEDUP_REMOVED lines=10> */
.L_x_93:
        /* <DEDUP_REMOVED lines=10> */
.L_x_94:
        /* <DEDUP_REMOVED lines=10> */
.L_x_95:
        /* <DEDUP_REMOVED lines=10> */
.L_x_96:
[----:B------:R-:W-:Y:S02]  /*4370*/  ISETP.NE.AND P6, PT, R26, RZ, PT ;  /* 0x000000ff1a00720c */ /* 0x000fe40003fc5270 */
[----:B------:R-:W-:-:S05]  /*4380*/  IADD3 R16, P0, PT, R16, 0x40, RZ ;  /* 0x0000004010107810 */ /* 0x000fca0007f1e0ff */
[----:B------:R-:W-:-:S06]  /*4390*/  IMAD.X R17, RZ, RZ, R17, P0 ;  /* 0x000000ffff117224 */ /* 0x000fcc00000e0611 */
[----:B------:R-:W-:Y:S05]  /*43a0*/  @P6 BRA `(.L_x_97) ;  /* 0xfffffff400586947 */ /* 0x000fea000383ffff */
[----:B------:R-:W-:Y:S05]  /*43b0*/  BSYNC.RECONVERGENT B6 ;  /* 0x0000000000067941 */ /* 0x000fea0003800200 */
.L_x_80:
[----:B------:R-:W-:Y:S01]  /*43c0*/  ISETP.NE.AND P0, PT, R25, RZ, PT ;  /* 0x000000ff1900720c */ /* 0x000fe20003f05270 */
[----:B------:R-:W-:-:S12]  /*43d0*/  BSSY.RECONVERGENT B6, `(.L_x_79) ;  /* 0x00000a7000067945 */ /* 0x000fd80003800200 */
        /* <DEDUP_REMOVED lines=18> */
.L_x_100:
        /* <DEDUP_REMOVED lines=10> */
.L_x_101:
        /* <DEDUP_REMOVED lines=10> */
.L_x_102:
        /* <DEDUP_REMOVED lines=10> */
.L_x_103:
        /* <DEDUP_REMOVED lines=10> */
.L_x_104:
        /* <DEDUP_REMOVED lines=10> */
.L_x_105:
        /* <DEDUP_REMOVED lines=10> */
.L_x_106:
[----:B------:R-:W2:Y:S01]  /*48c0*/  LDG.E R16, desc[UR36][R16.64+0x1c] ;  /* 0x00001c2410107981 */ /* 0x000ea2000c1e1900 */
[----:B------:R-:W0:Y:S01]  /*48d0*/  LDC.64 R2, c[0x4][R2] ;  /* 0x0100000002027b82 */ /* 0x000e220000000a00 */
[----:B------:R-:W1:Y:S01]  /*48e0*/  LDCU.64 UR4, c[0x4][0x1c0] ;  /* 0x01003800ff0477ac */ /* 0x000e620008000a00 */
[----:B------:R-:W-:Y:S02]  /*48f0*/  IMAD.MOV.U32 R6, RZ, RZ, R19 ;  /* 0x000000ffff067224 */ /* 0x000fe400078e0013 */
[----:B------:R-:W-:Y:S02]  /*4900*/  IMAD.MOV.U32 R7, RZ, RZ, R18 ;  /* 0x000000ffff077224 */ /* 0x000fe400078e0012 */
[----:B-1----:R-:W-:Y:S01]  /*4910*/  IMAD.U32 R4, RZ, RZ, UR4 ;  /* 0x00000004ff047e24 */ /* 0x002fe2000f8e00ff */
[----:B------:R-:W-:Y:S01]  /*4920*/  MOV R5, UR5 ;  /* 0x0000000500057c02 */ /* 0x000fe20008000f00 */
[----:B0-2---:R1:W-:Y:S06]  /*4930*/  STL [R1], R16 ;  /* 0x0000001001007387 */ /* 0x0053ec0000100800 */
[----:B------:R-:W-:-:S07]  /*4940*/  LEPC R20, `(.L_x_107) ;  /* 0x000000001014794e */ /* 0x000fce0000000000 */
[----:B-1----:R-:W-:Y:S05]  /*4950*/  CALL.ABS.NOINC R2 ;  /* 0x0000000002007343 */ /* 0x002fea0003c00000 */
.L_x_107:
[----:B------:R-:W-:-:S07]  /*4960*/  VIADD R23, R23, 0x8 ;  /* 0x0000000817177836 */ /* 0x000fce0000000000 */
.L_x_99:
        /* <DEDUP_REMOVED lines=19> */
.L_x_109:
        /* <DEDUP_REMOVED lines=10> */
.L_x_110:
        /* <DEDUP_REMOVED lines=10> */
.L_x_111:
[----:B------:R-:W2:Y:S01]  /*4be0*/  LDG.E R16, desc[UR36][R16.64+0xc] ;  /* 0x00000c2410107981 */ /* 0x000ea2000c1e1900 */
[----:B------:R-:W0:Y:S01]  /*4bf0*/  LDC.64 R2, c[0x4][R2] ;  /* 0x0100000002027b82 */ /* 0x000e220000000a00 */
[----:B------:R-:W1:Y:S01]  /*4c00*/  LDCU.64 UR4, c[0x4][0x1c0] ;  /* 0x01003800ff0477ac */ /* 0x000e620008000a00 */
[----:B------:R-:W-:Y:S02]  /*4c10*/  IMAD.MOV.U32 R6, RZ, RZ, R19 ;  /* 0x000000ffff067224 */ /* 0x000fe400078e0013 */
[----:B------:R-:W-:Y:S02]  /*4c20*/  IMAD.MOV.U32 R7, RZ, RZ, R18 ;  /* 0x000000ffff077224 */ /* 0x000fe400078e0012 */
[----:B-1----:R-:W-:Y:S02]  /*4c30*/  IMAD.U32 R4, RZ, RZ, UR4 ;  /* 0x00000004ff047e24 */ /* 0x002fe4000f8e00ff */
[----:B------:R-:W-:Y:S01]  /*4c40*/  IMAD.U32 R5, RZ, RZ, UR5 ;  /* 0x00000005ff057e24 */ /* 0x000fe2000f8e00ff */
[----:B0-2---:R1:W-:Y:S06]  /*4c50*/  STL [R1], R16 ;  /* 0x0000001001007387 */ /* 0x0053ec0000100800 */
[----:B------:R-:W-:-:S07]  /*4c60*/  LEPC R20, `(.L_x_112) ;  /* 0x000000001014794e */ /* 0x000fce0000000000 */
[----:B-1----:R-:W-:Y:S05]  /*4c70*/  CALL.ABS.NOINC R2 ;  /* 0x0000000002007343 */ /* 0x002fea0003c00000 */
.L_x_112:
[----:B------:R-:W-:-:S07]  /*4c80*/  VIADD R23, R23, 0x4 ;  /* 0x0000000417177836 */ /* 0x000fce0000000000 */
.L_x_108:
[----:B------:R-:W-:-:S13]  /*4c90*/  ISETP.NE.AND P0, PT, R22, RZ, PT ;  /* 0x000000ff1600720c */ /* 0x000fda0003f05270 */
[----:B------:R-:W-:Y:S05]  /*4ca0*/  @!P0 BRA `(.L_x_98) ;  /* 0x0000000000648947 */ /* 0x000fea0003800000 */
[----:B------:R-:W0:Y:S01]  /*4cb0*/  LDC.64 R4, c[0x0][0x398] ;  /* 0x0000e600ff047b82 */ /* 0x000e220000000a00 */
[----:B------:R-:W-:Y:S01]  /*4cc0*/  IADD3 R2, PT, PT, -R22, RZ, RZ ;  /* 0x000000ff16027210 */ /* 0x000fe20007ffe1ff */
[----:B0-----:R-:W-:-:S04]  /*4cd0*/  IMAD.WIDE.U32 R4, R23, 0x4, R4 ;  /* 0x0000000417047825 */ /* 0x001fc800078e0004 */
[----:B------:R-:W-:Y:S02]  /*4ce0*/  IMAD.MOV.U32 R16, RZ, RZ, R4 ;  /* 0x000000ffff107224 */ /* 0x000fe400078e0004 */
[----:B------:R-:W-:-:S07]  /*4cf0*/  IMAD.MOV.U32 R17, RZ, RZ, R5 ;  /* 0x000000ffff117224 */ /* 0x000fce00078e0005 */
.L_x_114:
[----:B------:R-:W-:Y:S02]  /*4d00*/  IMAD.MOV.U32 R8, RZ, RZ, R16 ;  /* 0x000000ffff087224 */ /* 0x000fe400078e0010 */
[----:B------:R-:W-:Y:S01]  /*4d10*/  IMAD.MOV.U32 R9, RZ, RZ, R17 ;  /* 0x000000ffff097224 */ /* 0x000fe200078e0011 */
[----:B------:R-:W-:Y:S01]  /*4d20*/  MOV R3, 0x1f8 ;  /* 0x000001f800037802 */ /* 0x000fe20000000f00 */
[----:B------:R-:W0:Y:S03]  /*4d30*/  LDCU.64 UR4, c[0x4][0x1c0] ;  /* 0x01003800ff0477ac */ /* 0x000e260008000a00 */
[----:B------:R-:W2:Y:S01]  /*4d40*/  LDG.E R0, desc[UR36][R8.64] ;  /* 0x0000002408007981 */ /* 0x000ea2000c1e1900 */
[----:B------:R1:W3:Y:S01]  /*4d50*/  LDC.64 R10, c[0x4][R3] ;  /* 0x01000000030a7b82 */ /* 0x0002e20000000a00 */
[----:B------:R-:W-:Y:S02]  /*4d60*/  VIADD R2, R2, 0x1 ;  /* 0x0000000102027836 */ /* 0x000fe40000000000 */
[----:B------:R-:W-:-:S02]  /*4d70*/  IMAD.MOV.U32 R6, RZ, RZ, R19 ;  /* 0x000000ffff067224 */ /* 0x000fc400078e0013 */
[----:B------:R-:W-:Y:S01]  /*4d80*/  IMAD.MOV.U32 R7, RZ, RZ, R18 ;  /* 0x000000ffff077224 */ /* 0x000fe200078e0012 */
[----:B------:R-:W-:Y:S01]  /*4d90*/  ISETP.NE.AND P0, PT, R2, RZ, PT ;  /* 0x000000ff0200720c */ /* 0x000fe20003f05270 */
[----:B0-----:R-:W-:Y:S01]  /*4da0*/  IMAD.U32 R4, RZ, RZ, UR4 ;  /* 0x00000004ff047e24 */ /* 0x001fe2000f8e00ff */
[----:B------:R-:W-:Y:S01]  /*4db0*/  MOV R5, UR5 ;  /* 0x0000000500057c02 */ /* 0x000fe20008000f00 */
[----:B--2---:R0:W-:Y:S02]  /*4dc0*/  STL [R1], R0 ;  /* 0x0000000001007387 */ /* 0x0041e40000100800 */
[----:B01-3--:R-:W-:-:S08]  /*4dd0*/  P2R R0, PR, RZ, 0x1 ;  /* 0x00000001ff007803 */ /* 0x00bfd00000000000 */
[----:B------:R-:W-:-:S07]  /*4de0*/  LEPC R20, `(.L_x_113) ;  /* 0x000000001014794e */ /* 0x000fce0000000000 */
[----:B------:R-:W-:Y:S05]  /*4df0*/  CALL.ABS.NOINC R10 ;  /* 0x000000000a007343 */ /* 0x000fea0003c00000 */
.L_x_113:
[----:B------:R-:W-:Y:S02]  /*4e00*/  ISETP.NE.AND P6, PT, R2, RZ, PT ;  /* 0x000000ff0200720c */ /* 0x000fe40003fc5270 */
[----:B------:R-:W-:-:S05]  /*4e10*/  IADD3 R16, P0, PT, R16, 0x4, RZ ;  /* 0x0000000410107810 */ /* 0x000fca0007f1e0ff */
[----:B------:R-:W-:-:S06]  /*4e20*/  IMAD.X R17, RZ, RZ, R17, P0 ;  /* 0x000000ffff117224 */ /* 0x000fcc00000e0611 */
[----:B------:R-:W-:Y:S05]  /*4e30*/  @P6 BRA `(.L_x_114) ;  /* 0xfffffffc00b06947 */ /* 0x000fea000383ffff */
.L_x_98:
[----:B------:R-:W-:Y:S05]  /*4e40*/  BSYNC.RECONVERGENT B6 ;  /* 0x0000000000067941 */ /* 0x000fea0003800200 */
.L_x_79:
[----:B------:R-:W-:Y:S01]  /*4e50*/  MOV R0, 0x1f8 ;  /* 0x000001f800007802 */ /* 0x000fe20000000f00 */
[----:B------:R-:W0:Y:S01]  /*4e60*/  LDCU.64 UR4, c[0x4][0x1c8] ;  /* 0x01003900ff0477ac */ /* 0x000e220008000a00 */
[----:B------:R-:W-:Y:S02]  /*4e70*/  CS2R R6, SRZ ;  /* 0x0000000000067805 */ /* 0x000fe4000001ff00 */
[----:B------:R1:W2:Y:S01]  /*4e80*/  LDC.64 R2, c[0x4][R0] ;  /* 0x0100000000027b82 */ /* 0x0002a20000000a00 */
[----:B0-----:R-:W-:Y:S02]  /*4e90*/  IMAD.U32 R4, RZ, RZ, UR4 ;  /* 0x00000004ff047e24 */ /* 0x001fe4000f8e00ff */
[----:B-1----:R-:W-:-:S07]  /*4ea0*/  IMAD.U32 R5, RZ, RZ, UR5 ;  /* 0x00000005ff057e24 */ /* 0x002fce000f8e00ff */
[----:B------:R-:W-:-:S07]  /*4eb0*/  LEPC R20, `(.L_x_115) ;  /* 0x000000001014794e */ /* 0x000fce0000000000 */
[----:B--2---:R-:W-:Y:S05]  /*4ec0*/  CALL.ABS.NOINC R2 ;  /* 0x0000000002007343 */ /* 0x004fea0003c00000 */
.L_x_115:
[----:B------:R-:W-:Y:S05]  /*4ed0*/  EXIT ;  /* 0x000000000000794d */ /* 0x000fea0003800000 */
.L_x_116:
        /* <DEDUP_REMOVED lines=10> */
.L_x_118:


//--------------------- .nv.global.init           --------------------------
	.section	.nv.global.init,"aw",@progbits
	.align	4
.nv.global.init:
	.type		mrg32k3aM1SubSeq,@object
	.size		mrg32k3aM1SubSeq,(mrg32k3aM2SubSeq - mrg32k3aM1SubSeq)
mrg32k3aM1SubSeq:
        /*0000*/ 	.byte	0x0b, 0xcc, 0xee, 0x04, 0x73, 0x29, 0x8b, 0x6f, 0xf6, 0x53, 0x03, 0xf6, 0x23, 0xf6, 0xea, 0xda
        /* <DEDUP_REMOVED lines=125> */
	.type		mrg32k3aM2SubSeq,@object
	.size		mrg32k3aM2SubSeq,(mrg32k3aM1 - mrg32k3aM2SubSeq)
mrg32k3aM2SubSeq:
        /* <DEDUP_REMOVED lines=126> */
	.type		mrg32k3aM1,@object
	.size		mrg32k3aM1,(mrg32k3aM1Seq - mrg32k3aM1)
mrg32k3aM1:
        /* <DEDUP_REMOVED lines=144> */
	.type		mrg32k3aM1Seq,@object
	.size		mrg32k3aM1Seq,(mrg32k3aM2 - mrg32k3aM1Seq)
mrg32k3aM1Seq:
        /* <DEDUP_REMOVED lines=144> */
	.type		mrg32k3aM2,@object
	.size		mrg32k3aM2,(mrg32k3aM2Seq - mrg32k3aM2)
mrg32k3aM2:
        /* <DEDUP_REMOVED lines=144> */
	.type		mrg32k3aM2Seq,@object
	.size		mrg32k3aM2Seq,(precalc_xorwow_matrix - mrg32k3aM2Seq)
mrg32k3aM2Seq:
        /* <DEDUP_REMOVED lines=144> */
	.type		precalc_xorwow_matrix,@object
	.size		precalc_xorwow_matrix,(precalc_xorwow_offset_matrix - precalc_xorwow_matrix)
precalc_xorwow_matrix:
        /* <DEDUP_REMOVED lines=6400> */
	.type		precalc_xorwow_offset_matrix,@object
	.size		precalc_xorwow_offset_matrix,($str$4 - precalc_xorwow_offset_matrix)
precalc_xorwow_offset_matrix:
        /* <DEDUP_REMOVED lines=6400> */
	.type		$str$4,@object
	.size		$str$4,($str$3 - $str$4)
$str$4:
        /*353c0*/ 	.byte	0x0a, 0x00
	.type		$str$3,@object
	.size		$str$3,($str$9 - $str$3)
$str$3:
        /*353c2*/ 	.byte	0x25, 0x64, 0x2c, 0x20, 0x00
	.type		$str$9,@object
	.size		$str$9,($str$8 - $str$9)
$str$9:
        /*353c7*/ 	.byte	0x61, 0x66, 0x74, 0x65, 0x72, 0x3a, 0x20, 0x00
	.type		$str$8,@object
	.size		$str$8,($str - $str$8)
$str$8:
        /*353cf*/ 	.byte	0x62, 0x65, 0x66, 0x6f, 0x72, 0x65, 0x3a, 0x20, 0x00
	.type		$str,@object
	.size		$str,($str$1 - $str)
$str:
        /*353d8*/ 	.byte	0x73, 0x77, 0x61, 0x70, 0x3a, 0x20, 0x25, 0x64, 0x2c, 0x20, 0x25, 0x64, 0x0a, 0x00
	.type		$str$1,@object
	.size		$str$1,($str$2 - $str$1)
$str$1:
        /*353e6*/ 	.byte	0x25, 0x64, 0x20, 0x2d, 0x20, 0x25, 0x64, 0x20, 0x3e, 0x20, 0x31, 0x20, 0x0a, 0x00
	.type		$str$2,@object
	.size		$str$2,($str$5 - $str$2)
$str$2:
        /*353f4*/ 	.byte	0x73, 0x77, 0x61, 0x70, 0x20, 0x62, 0x75, 0x62, 0x62, 0x6c, 0x65, 0x3a, 0x20, 0x25, 0x64, 0x20
        /*35404*/ 	.byte	0x25, 0x64, 0x0a, 0x00
	.type		$str$5,@object
	.size		$str$5,($str$6 - $str$5)
$str$5:
        /*35408*/ 	.byte	0x25, 0x64, 0x20, 0x3d, 0x20, 0x25, 0x64, 0x20, 0x2b, 0x20, 0x28, 0x25, 0x64, 0x20, 0x2a, 0x20
        /*35418*/ 	.byte	0x25, 0x64, 0x29, 0x0a, 0x00
	.type		$str$6,@object
	.size		$str$6,($str$7 - $str$6)
$str$6:
        /*3541d*/ 	.byte	0x63, 0x75, 0x72, 0x72, 0x65, 0x6e, 0x74, 0x20, 0x62, 0x75, 0x63, 0x6b, 0x65, 0x74, 0x20, 0x73
        /*3542d*/ 	.byte	0x69, 0x7a, 0x65, 0x3a, 0x20, 0x25, 0x64, 0x0a, 0x00
	.type		$str$7,@object
	.size		$str$7,(.L_61 - $str$7)
$str$7:
        /*35436*/ 	.byte	0x63, 0x75, 0x72, 0x72, 0x65, 0x6e, 0x74, 0x3a, 0x20, 0x25, 0x64, 0x2c, 0x20, 0x73, 0x74, 0x61
        /*35446*/ 	.byte	0x72, 0x74, 0x3a, 0x20, 0x25, 0x64, 0x2c, 0x20, 0x66, 0x69, 0x6e, 0x69, 0x73, 0x68, 0x3a, 0x20
        /*35456*/ 	.byte	0x25, 0x64, 0x0a, 0x00
.L_61:


//--------------------- .nv.shared.reserved.0     --------------------------
	.section	.nv.shared.reserved.0,"aw",@nobits
	.weak		__nv_reservedSMEM_offset_0_alias
	.size		__nv_reservedSMEM_offset_0_alias, 0, 64
	.other		__nv_reservedSMEM_offset_0_alias,@"STO_CUDA_RESERVED_SHARED STV_DEFAULT"
__nv_reservedSMEM_offset_0_alias:
	.zero		0
	.zero		64


//--------------------- .nv.global                --------------------------
	.section	.nv.global,"aw",@nobits
.nv.global:
	.type		_ZN34_INTERNAL_2f30dfdb_4_k_cu_f9e17d8d6thrust24THRUST_300001_SM_1000_NS12placeholders2_8E,@object
	.size		_ZN34_INTERNAL_2f30dfdb_4_k_cu_f9e17d8d6thrust24THRUST_300001_SM_1000_NS12placeholders2_8E,(_ZN34_INTERNAL_2f30dfdb_4_k_cu_f9e17d8d4cuda3std3__436_GLOBAL__N__2f30dfdb_4_k_cu_f9e17d8d6ignoreE - _ZN34_INTERNAL_2f30dfdb_4_k_cu_f9e17d8d6thrust24THRUST_300001_SM_1000_NS12placeholders2_8E)
_ZN34_INTERNAL_2f30dfdb_4_k_cu_f9e17d8d6thrust24THRUST_300001_SM_1000_NS12placeholders2_8E:
	.zero		1
	.type		_ZN34_INTERNAL_2f30dfdb_4_k_cu_f9e17d8d4cuda3std3__436_GLOBAL__N__2f30dfdb_4_k_cu_f9e17d8d6ignoreE,@object
	.size		_ZN34_INTERNAL_2f30dfdb_4_k_cu_f9e17d8d4cuda3std3__436_GLOBAL__N__2f30dfdb_4_k_cu_f9e17d8d6ignoreE,(_ZN34_INTERNAL_2f30dfdb_4_k_cu_f9e17d8d4cuda3std6ranges3__45__cpo4dataE - _ZN34_INTERNAL_2f30dfdb_4_k_cu_f9e17d8d4cuda3std3__436_GLOBAL__N__2f30dfdb_4_k_cu_f9e17d8d6ignoreE)
_ZN34_INTERNAL_2f30dfdb_4_k_cu_f9e17d8d4cuda3std3__436_GLOBAL__N__2f30dfdb_4_k_cu_f9e17d8d6ignoreE:
	.zero		1
	.type		_ZN34_INTERNAL_2f30dfdb_4_k_cu_f9e17d8d4cuda3std6ranges3__45__cpo4dataE,@object
	.size		_ZN34_INTERNAL_2f30dfdb_4_k_cu_f9e17d8d4cuda3std6ranges3__45__cpo4dataE,(_ZN34_INTERNAL_2f30dfdb_4_k_cu_f9e17d8d6thrust24THRUST_300001_SM_1000_NS6system3cpp3parE - _ZN34_INTERNAL_2f30dfdb_4_k_cu_f9e17d8d4cuda3std6ranges3__45__cpo4dataE)
_ZN34_INTERNAL_2f30dfdb_4_k_cu_f9e17d8d4cuda3std6ranges3__45__cpo4dataE:
	.zero		1
	.type		_ZN34_INTERNAL_2f30dfdb_4_k_cu_f9e17d8d6thrust24THRUST_300001_SM_1000_NS6system3cpp3parE,@object
	.size		_ZN34_INTERNAL_2f30dfdb_4_k_cu_f9e17d8d6thrust24THRUST_300001_SM_1000_NS6system3cpp3parE,(_ZN34_INTERNAL_2f30dfdb_4_k_cu_f9e17d8d4cuda3std3__45__cpo5beginE - _ZN34_INTERNAL_2f30dfdb_4_k_cu_f9e17d8d6thrust24THRUST_300001_SM_1000_NS6system3cpp3parE)
_ZN34_INTERNAL_2f30dfdb_4_k_cu_f9e17d8d6thrust24THRUST_300001_SM_1000_NS6system3cpp3parE:
	.zero		1
	.type		_ZN34_INTERNAL_2f30dfdb_4_k_cu_f9e17d8d4cuda3std3__45__cpo5beginE,@object
	.size		_ZN34_INTERNAL_2f30dfdb_4_k_cu_f9e17d8d4cuda3std3__45__cpo5beginE,(_ZN34_INTERNAL_2f30dfdb_4_k_cu_f9e17d8d4cuda3std6ranges3__45__cpo5beginE - _ZN34_INTERNAL_2f30dfdb_4_k_cu_f9e17d8d4cuda3std3__45__cpo5beginE)
_ZN34_INTERNAL_2f30dfdb_4_k_cu_f9e17d8d4cuda3std3__45__cpo5beginE:
	.zero		1
	.type		_ZN34_INTERNAL_2f30dfdb_4_k_cu_f9e17d8d4cuda3std6ranges3__45__cpo5beginE,@object
	.size		_ZN34_INTERNAL_2f30dfdb_4_k_cu_f9e17d8d4cuda3std6ranges3__45__cpo5beginE,(_ZN34_INTERNAL_2f30dfdb_4_k_cu_f9e17d8d6thrust24THRUST_300001_SM_1000_NS6deviceE - _ZN34_INTERNAL_2f30dfdb_4_k_cu_f9e17d8d4cuda3std6ranges3__45__cpo5beginE)
_ZN34_INTERNAL_2f30dfdb_4_k_cu_f9e17d8d4cuda3std6ranges3__45__cpo5beginE:
	.zero		1
	.type		_ZN34_INTERNAL_2f30dfdb_4_k_cu_f9e17d8d6thrust24THRUST_300001_SM_1000_NS6deviceE,@object
	.size		_ZN34_INTERNAL_2f30dfdb_4_k_cu_f9e17d8d6thrust24THRUST_300001_SM_1000_NS6deviceE,(_ZN34_INTERNAL_2f30dfdb_4_k_cu_f9e17d8d4cuda3std3__47nulloptE - _ZN34_INTERNAL_2f30dfdb_4_k_cu_f9e17d8d6thrust24THRUST_300001_SM_1000_NS6deviceE)
_ZN34_INTERNAL_2f30dfdb_4_k_cu_f9e17d8d6thrust24THRUST_300001_SM_1000_NS6deviceE:
	.zero		1
	.type		_ZN34_INTERNAL_2f30dfdb_4_k_cu_f9e17d8d4cuda3std3__47nulloptE,@object
	.size		_ZN34_INTERNAL_2f30dfdb_4_k_cu_f9e17d8d4cuda3std3__47nulloptE,(_ZN34_INTERNAL_2f30dfdb_4_k_cu_f9e17d8d4cuda3std6ranges3__45__cpo8distanceE - _ZN34_INTERNAL_2f30dfdb_4_k_cu_f9e17d8d4cuda3std3__47nulloptE)
_ZN34_INTERNAL_2f30dfdb_4_k_cu_f9e17d8d4cuda3std3__47nulloptE:
	.zero		1
	.type		_ZN34_INTERNAL_2f30dfdb_4_k_cu_f9e17d8d4cuda3std6ranges3__45__cpo8distanceE,@object
	.size		_ZN34_INTERNAL_2f30dfdb_4_k_cu_f9e17d8d4cuda3std6ranges3__45__cpo8distanceE,(_ZN34_INTERNAL_2f30dfdb_4_k_cu_f9e17d8d6thrust24THRUST_300001_SM_1000_NS12placeholders2_4E - _ZN34_INTERNAL_2f30dfdb_4_k_cu_f9e17d8d4cuda3std6ranges3__45__cpo8distanceE)
_ZN34_INTERNAL_2f30dfdb_4_k_cu_f9e17d8d4cuda3std6ranges3__45__cpo8distanceE:
	.zero		1
	.type		_ZN34_INTERNAL_2f30dfdb_4_k_cu_f9e17d8d6thrust24THRUST_300001_SM_1000_NS12placeholders2_4E,@object
	.size		_ZN34_INTERNAL_2f30dfdb_4_k_cu_f9e17d8d6thrust24THRUST_300001_SM_1000_NS12placeholders2_4E,(_ZN34_INTERNAL_2f30dfdb_4_k_cu_f9e17d8d4cuda3std3__45__cpo6rbeginE - _ZN34_INTERNAL_2f30dfdb_4_k_cu_f9e17d8d6thrust24THRUST_300001_SM_1000_NS12placeholders2_4E)
_ZN34_INTERNAL_2f30dfdb_4_k_cu_f9e17d8d6thrust24THRUST_300001_SM_1000_NS12placeholders2_4E:
	.zero		1
	.type		_ZN34_INTERNAL_2f30dfdb_4_k_cu_f9e17d8d4cuda3std3__45__cpo6rbeginE,@object
	.size		_ZN34_INTERNAL_2f30dfdb_4_k_cu_f9e17d8d4cuda3std3__45__cpo6rbeginE,(_ZN34_INTERNAL_2f30dfdb_4_k_cu_f9e17d8d4cuda3std6ranges3__45__cpo7advanceE - _ZN34_INTERNAL_2f30dfdb_4_k_cu_f9e17d8d4cuda3std3__45__cpo6rbeginE)
_ZN34_INTERNAL_2f30dfdb_4_k_cu_f9e17d8d4cuda3std3__45__cpo6rbeginE:
	.zero		1
	.type		_ZN34_INTERNAL_2f30dfdb_4_k_cu_f9e17d8d4cuda3std6ranges3__45__cpo7advanceE,@object
	.size		_ZN34_INTERNAL_2f30dfdb_4_k_cu_f9e17d8d4cuda3std6ranges3__45__cpo7advanceE,(_ZN34_INTERNAL_2f30dfdb_4_k_cu_f9e17d8d6thrust24THRUST_300001_SM_1000_NS12placeholders3_10E - _ZN34_INTERNAL_2f30dfdb_4_k_cu_f9e17d8d4cuda3std6ranges3__45__cpo7advanceE)
_ZN34_INTERNAL_2f30dfdb_4_k_cu_f9e17d8d4cuda3std6ranges3__45__cpo7advanceE:
	.zero		1
	.type		_ZN34_INTERNAL_2f30dfdb_4_k_cu_f9e17d8d6thrust24THRUST_300001_SM_1000_NS12placeholders3_10E,@object
	.size		_ZN34_INTERNAL_2f30dfdb_4_k_cu_f9e17d8d6thrust24THRUST_300001_SM_1000_NS12placeholders3_10E,(_ZN34_INTERNAL_2f30dfdb_4_k_cu_f9e17d8d4cuda3std3__48in_placeE - _ZN34_INTERNAL_2f30dfdb_4_k_cu_f9e17d8d6thrust24THRUST_300001_SM_1000_NS12placeholders3_10E)
_ZN34_INTERNAL_2f30dfdb_4_k_cu_f9e17d8d6thrust24THRUST_300001_SM_1000_NS12placeholders3_10E:
	.zero		1
	.type		_ZN34_INTERNAL_2f30dfdb_4_k_cu_f9e17d8d4cuda3std3__48in_placeE,@object
	.size		_ZN34_INTERNAL_2f30dfdb_4_k_cu_f9e17d8d4cuda3std3__48in_placeE,(_ZN34_INTERNAL_2f30dfdb_4_k_cu_f9e17d8d4cuda3std6ranges3__45__cpo4sizeE - _ZN34_INTERNAL_2f30dfdb_4_k_cu_f9e17d8d4cuda3std3__48in_placeE)
_ZN34_INTERNAL_2f30dfdb_4_k_cu_f9e17d8d4cuda3std3__48in_placeE:
	.zero		1
	.type		_ZN34_INTERNAL_2f30dfdb_4_k_cu_f9e17d8d4cuda3std6ranges3__45__cpo4sizeE,@object
	.size		_ZN34_INTERNAL_2f30dfdb_4_k_cu_f9e17d8d4cuda3std6ranges3__45__cpo4sizeE,(_ZN34_INTERNAL_2f30dfdb_4_k_cu_f9e17d8d6thrust24THRUST_300001_SM_1000_NS12placeholders2_2E - _ZN34_INTERNAL_2f30dfdb_4_k_cu_f9e17d8d4cuda3std6ranges3__45__cpo4sizeE)
_ZN34_INTERNAL_2f30dfdb_4_k_cu_f9e17d8d4cuda3std6ranges3__45__cpo4sizeE:
	.zero		1
	.type		_ZN34_INTERNAL_2f30dfdb_4_k_cu_f9e17d8d6thrust24THRUST_300001_SM_1000_NS12placeholders2_2E,@object
	.size		_ZN34_INTERNAL_2f30dfdb_4_k_cu_f9e17d8d6thrust24THRUST_300001_SM_1000_NS12placeholders2_2E,(_ZN34_INTERNAL_2f30dfdb_4_k_cu_f9e17d8d4cuda3std3__45__cpo6cbeginE - _ZN34_INTERNAL_2f30dfdb_4_k_cu_f9e17d8d6thrust24THRUST_300001_SM_1000_NS12placeholders2_2E)
_ZN34_INTERNAL_2f30dfdb_4_k_cu_f9e17d8d6thrust24THRUST_300001_SM_1000_NS12placeholders2_2E:
	.zero		1
	.type		_ZN34_INTERNAL_2f30dfdb_4_k_cu_f9e17d8d4cuda3std3__45__cpo6cbeginE,@object
	.size		_ZN34_INTERNAL_2f30dfdb_4_k_cu_f9e17d8d4cuda3std3__45__cpo6cbeginE,(_ZN34_INTERNAL_2f30dfdb_4_k_cu_f9e17d8d4cuda3std6ranges3__45__cpo6cbeginE - _ZN34_INTERNAL_2f30dfdb_4_k_cu_f9e17d8d4cuda3std3__45__cpo6cbeginE)
_ZN34_INTERNAL_2f30dfdb_4_k_cu_f9e17d8d4cuda3std3__45__cpo6cbeginE:
	.zero		1
	.type		_ZN34_INTERNAL_2f30dfdb_4_k_cu_f9e17d8d4cuda3std6ranges3__45__cpo6cbeginE,@object
	.size		_ZN34_INTERNAL_2f30dfdb_4_k_cu_f9e17d8d4cuda3std6ranges3__45__cpo6cbeginE,(_ZN34_INTERNAL_2f30dfdb_4_k_cu_f9e17d8d6thrust24THRUST_300001_SM_1000_NS12placeholders2_6E - _ZN34_INTERNAL_2f30dfdb_4_k_cu_f9e17d8d4cuda3std6ranges3__45__cpo6cbeginE)
_ZN34_INTERNAL_2f30dfdb_4_k_cu_f9e17d8d4cuda3std6ranges3__45__cpo6cbeginE:
	.zero		1
	.type		_ZN34_INTERNAL_2f30dfdb_4_k_cu_f9e17d8d6thrust24THRUST_300001_SM_1000_NS12placeholders2_6E,@object
	.size		_ZN34_INTERNAL_2f30dfdb_4_k_cu_f9e17d8d6thrust24THRUST_300001_SM_1000_NS12placeholders2_6E,(_ZN34_INTERNAL_2f30dfdb_4_k_cu_f9e17d8d4cuda3std3__45__cpo7crbeginE - _ZN34_INTERNAL_2f30dfdb_4_k_cu_f9e17d8d6thrust24THRUST_300001_SM_1000_NS12placeholders2_6E)
_ZN34_INTERNAL_2f30dfdb_4_k_cu_f9e17d8d6thrust24THRUST_300001_SM_1000_NS12placeholders2_6E:
	.zero		1
	.type		_ZN34_INTERNAL_2f30dfdb_4_k_cu_f9e17d8d4cuda3std3__45__cpo7crbeginE,@object
	.size		_ZN34_INTERNAL_2f30dfdb_4_k_cu_f9e17d8d4cuda3std3__45__cpo7crbeginE,(_ZN34_INTERNAL_2f30dfdb_4_k_cu_f9e17d8d4cuda3std6ranges3__45__cpo4nextE - _ZN34_INTERNAL_2f30dfdb_4_k_cu_f9e17d8d4cuda3std3__45__cpo7crbeginE)
_ZN34_INTERNAL_2f30dfdb_4_k_cu_f9e17d8d4cuda3std3__45__cpo7crbeginE:
	.zero		1
	.type		_ZN34_INTERNAL_2f30dfdb_4_k_cu_f9e17d8d4cuda3std6ranges3__45__cpo4nextE,@object
	.size		_ZN34_INTERNAL_2f30dfdb_4_k_cu_f9e17d8d4cuda3std6ranges3__45__cpo4nextE,(_ZN34_INTERNAL_2f30dfdb_4_k_cu_f9e17d8d4cuda3std6ranges3__45__cpo4swapE - _ZN34_INTERNAL_2f30dfdb_4_k_cu_f9e17d8d4cuda3std6ranges3__45__cpo4nextE)
_ZN34_INTERNAL_2f30dfdb_4_k_cu_f9e17d8d4cuda3std6ranges3__45__cpo4nextE:
	.zero		1
	.type		_ZN34_INTERNAL_2f30dfdb_4_k_cu_f9e17d8d4cuda3std6ranges3__45__cpo4swapE,@object
	.size		_ZN34_INTERNAL_2f30dfdb_4_k_cu_f9e17d8d4cuda3std6ranges3__45__cpo4swapE,(_ZN34_INTERNAL_2f30dfdb_4_k_cu_f9e17d8d6thrust24THRUST_300001_SM_1000_NS8cuda_cub10par_nosyncE - _ZN34_INTERNAL_2f30dfdb_4_k_cu_f9e17d8d4cuda3std6ranges3__45__cpo4swapE)
_ZN34_INTERNAL_2f30dfdb_4_k_cu_f9e17d8d4cuda3std6ranges3__45__cpo4swapE:
	.zero		1
	.type		_ZN34_INTERNAL_2f30dfdb_4_k_cu_f9e17d8d6thrust24THRUST_300001_SM_1000_NS8cuda_cub10par_nosyncE,@object
	.size		_ZN34_INTERNAL_2f30dfdb_4_k_cu_f9e17d8d6thrust24THRUST_300001_SM_1000_NS8cuda_cub10par_nosyncE,(_ZN34_INTERNAL_2f30dfdb_4_k_cu_f9e17d8d6thrust24THRUST_300001_SM_1000_NS3seqE - _ZN34_INTERNAL_2f30dfdb_4_k_cu_f9e17d8d6thrust24THRUST_300001_SM_1000_NS8cuda_cub10par_nosyncE)
_ZN34_INTERNAL_2f30dfdb_4_k_cu_f9e17d8d6thrust24THRUST_300001_SM_1000_NS8cuda_cub10par_nosyncE:
	.zero		1
	.type		_ZN34_INTERNAL_2f30dfdb_4_k_cu_f9e17d8d6thrust24THRUST_300001_SM_1000_NS3seqE,@object
	.size		_ZN34_INTERNAL_2f30dfdb_4_k_cu_f9e17d8d6thrust24THRUST_300001_SM_1000_NS3seqE,(_ZN34_INTERNAL_2f30dfdb_4_k_cu_f9e17d8d4cuda3std3__420unreachable_sentinelE - _ZN34_INTERNAL_2f30dfdb_4_k_cu_f9e17d8d6thrust24THRUST_300001_SM_1000_NS3seqE)
_ZN34_INTERNAL_2f30dfdb_4_k_cu_f9e17d8d6thrust24THRUST_300001_SM_1000_NS3seqE:
	.zero		1
	.type		_ZN34_INTERNAL_2f30dfdb_4_k_cu_f9e17d8d4cuda3std3__420unreachable_sentinelE,@object
	.size		_ZN34_INTERNAL_2f30dfdb_4_k_cu_f9e17d8d4cuda3std3__420unreachable_sentinelE,(_ZN34_INTERNAL_2f30dfdb_4_k_cu_f9e17d8d4cuda3std6ranges3__45__cpo5ssizeE - _ZN34_INTERNAL_2f30dfdb_4_k_cu_f9e17d8d4cuda3std3__420unreachable_sentinelE)
_ZN34_INTERNAL_2f30dfdb_4_k_cu_f9e17d8d4cuda3std3__420unreachable_sentinelE:
	.zero		1
	.type		_ZN34_INTERNAL_2f30dfdb_4_k_cu_f9e17d8d4cuda3std6ranges3__45__cpo5ssizeE,@object
	.size		_ZN34_INTERNAL_2f30dfdb_4_k_cu_f9e17d8d4cuda3std6ranges3__45__cpo5ssizeE,(_ZN34_INTERNAL_2f30dfdb_4_k_cu_f9e17d8d6thrust24THRUST_300001_SM_1000_NS12placeholders2_3E - _ZN34_INTERNAL_2f30dfdb_4_k_cu_f9e17d8d4cuda3std6ranges3__45__cpo5ssizeE)
_ZN34_INTERNAL_2f30dfdb_4_k_cu_f9e17d8d4cuda3std6ranges3__45__cpo5ssizeE:
	.zero		1
	.type		_ZN34_INTERNAL_2f30dfdb_4_k_cu_f9e17d8d6thrust24THRUST_300001_SM_1000_NS12placeholders2_3E,@object
	.size		_ZN34_INTERNAL_2f30dfdb_4_k_cu_f9e17d8d6thrust24THRUST_300001_SM_1000_NS12placeholders2_3E,(_ZN34_INTERNAL_2f30dfdb_4_k_cu_f9e17d8d4cuda3std3__45__cpo4cendE - _ZN34_INTERNAL_2f30dfdb_4_k_cu_f9e17d8d6thrust24THRUST_300001_SM_1000_NS12placeholders2_3E)
_ZN34_INTERNAL_2f30dfdb_4_k_cu_f9e17d8d6thrust24THRUST_300001_SM_1000_NS12placeholders2_3E:
	.zero		1
	.type		_ZN34_INTERNAL_2f30dfdb_4_k_cu_f9e17d8d4cuda3std3__45__cpo4cendE,@object
	.size		_ZN34_INTERNAL_2f30dfdb_4_k_cu_f9e17d8d4cuda3std3__45__cpo4cendE,(_ZN34_INTERNAL_2f30dfdb_4_k_cu_f9e17d8d4cuda3std6ranges3__45__cpo4cendE - _ZN34_INTERNAL_2f30dfdb_4_k_cu_f9e17d8d4cuda3std3__45__cpo4cendE)
_ZN34_INTERNAL_2f30dfdb_4_k_cu_f9e17d8d4cuda3std3__45__cpo4cendE:
	.zero		1
	.type		_ZN34_INTERNAL_2f30dfdb_4_k_cu_f9e17d8d4cuda3std6ranges3__45__cpo4cendE,@object
	.size		_ZN34_INTERNAL_2f30dfdb_4_k_cu_f9e17d8d4cuda3std6ranges3__45__cpo4cendE,(_ZN34_INTERNAL_2f30dfdb_4_k_cu_f9e17d8d6thrust24THRUST_300001_SM_1000_NS12placeholders2_7E - _ZN34_INTERNAL_2f30dfdb_4_k_cu_f9e17d8d4cuda3std6ranges3__45__cpo4cendE)
_ZN34_INTERNAL_2f30dfdb_4_k_cu_f9e17d8d4cuda3std6ranges3__45__cpo4cendE:
	.zero		1
	.type		_ZN34_INTERNAL_2f30dfdb_4_k_cu_f9e17d8d6thrust24THRUST_300001_SM_1000_NS12placeholders2_7E,@object
	.size		_ZN34_INTERNAL_2f30dfdb_4_k_cu_f9e17d8d6thrust24THRUST_300001_SM_1000_NS12placeholders2_7E,(_ZN34_INTERNAL_2f30dfdb_4_k_cu_f9e17d8d4cuda3std3__45__cpo5crendE - _ZN34_INTERNAL_2f30dfdb_4_k_cu_f9e17d8d6thrust24THRUST_300001_SM_1000_NS12placeholders2_7E)
_ZN34_INTERNAL_2f30dfdb_4_k_cu_f9e17d8d6thrust24THRUST_300001_SM_1000_NS12placeholders2_7E:
	.zero		1
	.type		_ZN34_INTERNAL_2f30dfdb_4_k_cu_f9e17d8d4cuda3std3__45__cpo5crendE,@object
	.size		_ZN34_INTERNAL_2f30dfdb_4_k_cu_f9e17d8d4cuda3std3__45__cpo5crendE,(_ZN34_INTERNAL_2f30dfdb_4_k_cu_f9e17d8d4cuda3std6ranges3__45__cpo4prevE - _ZN34_INTERNAL_2f30dfdb_4_k_cu_f9e17d8d4cuda3std3__45__cpo5crendE)
_ZN34_INTERNAL_2f30dfdb_4_k_cu_f9e17d8d4cuda3std3__45__cpo5crendE:
	.zero		1
	.type		_ZN34_INTERNAL_2f30dfdb_4_k_cu_f9e17d8d4cuda3std6ranges3__45__cpo4prevE,@object
	.size		_ZN34_INTERNAL_2f30dfdb_4_k_cu_f9e17d8d4cuda3std6ranges3__45__cpo4prevE,(_ZN34_INTERNAL_2f30dfdb_4_k_cu_f9e17d8d4cuda3std6ranges3__45__cpo9iter_moveE - _ZN34_INTERNAL_2f30dfdb_4_k_cu_f9e17d8d4cuda3std6ranges3__45__cpo4prevE)
_ZN34_INTERNAL_2f30dfdb_4_k_cu_f9e17d8d4cuda3std6ranges3__45__cpo4prevE:
	.zero		1
	.type		_ZN34_INTERNAL_2f30dfdb_4_k_cu_f9e17d8d4cuda3std6ranges3__45__cpo9iter_moveE,@object
	.size		_ZN34_INTERNAL_2f30dfdb_4_k_cu_f9e17d8d4cuda3std6ranges3__45__cpo9iter_moveE,(_ZN34_INTERNAL_2f30dfdb_4_k_cu_f9e17d8d6thrust24THRUST_300001_SM_1000_NS6system6detail10sequential3seqE - _ZN34_INTERNAL_2f30dfdb_4_k_cu_f9e17d8d4cuda3std6ranges3__45__cpo9iter_moveE)
_ZN34_INTERNAL_2f30dfdb_4_k_cu_f9e17d8d4cuda3std6ranges3__45__cpo9iter_moveE:
	.zero		1
	.type		_ZN34_INTERNAL_2f30dfdb_4_k_cu_f9e17d8d6thrust24THRUST_300001_SM_1000_NS6system6detail10sequential3seqE,@object
	.size		_ZN34_INTERNAL_2f30dfdb_4_k_cu_f9e17d8d6thrust24THRUST_300001_SM_1000_NS6system6detail10sequential3seqE,(_ZN34_INTERNAL_2f30dfdb_4_k_cu_f9e17d8d6thrust24THRUST_300001_SM_1000_NS12placeholders2_9E - _ZN34_INTERNAL_2f30dfdb_4_k_cu_f9e17d8d6thrust24THRUST_300001_SM_1000_NS6system6detail10sequential3seqE)
_ZN34_INTERNAL_2f30dfdb_4_k_cu_f9e17d8d6thrust24THRUST_300001_SM_1000_NS6system6detail10sequential3seqE:
	.zero		1
	.type		_ZN34_INTERNAL_2f30dfdb_4_k_cu_f9e17d8d6thrust24THRUST_300001_SM_1000_NS12placeholders2_9E,@object
	.size		_ZN34_INTERNAL_2f30dfdb_4_k_cu_f9e17d8d6thrust24THRUST_300001_SM_1000_NS12placeholders2_9E,(_ZN34_INTERNAL_2f30dfdb_4_k_cu_f9e17d8d4cuda3std3__419piecewise_constructE - _ZN34_INTERNAL_2f30dfdb_4_k_cu_f9e17d8d6thrust24THRUST_300001_SM_1000_NS12placeholders2_9E)
_ZN34_INTERNAL_2f30dfdb_4_k_cu_f9e17d8d6thrust24THRUST_300001_SM_1000_NS12placeholders2_9E:
	.zero		1
	.type		_ZN34_INTERNAL_2f30dfdb_4_k_cu_f9e17d8d4cuda3std3__419piecewise_constructE,@object
	.size		_ZN34_INTERNAL_2f30dfdb_4_k_cu_f9e17d8d4cuda3std3__419piecewise_constructE,(_ZN34_INTERNAL_2f30dfdb_4_k_cu_f9e17d8d4cuda3std6ranges3__45__cpo5cdataE - _ZN34_INTERNAL_2f30dfdb_4_k_cu_f9e17d8d4cuda3std3__419piecewise_constructE)
_ZN34_INTERNAL_2f30dfdb_4_k_cu_f9e17d8d4cuda3std3__419piecewise_constructE:
	.zero		1
	.type		_ZN34_INTERNAL_2f30dfdb_4_k_cu_f9e17d8d4cuda3std6ranges3__45__cpo5cdataE,@object
	.size		_ZN34_INTERNAL_2f30dfdb_4_k_cu_f9e17d8d4cuda3std6ranges3__45__cpo5cdataE,(_ZN34_INTERNAL_2f30dfdb_4_k_cu_f9e17d8d6thrust24THRUST_300001_SM_1000_NS12placeholders2_1E - _ZN34_INTERNAL_2f30dfdb_4_k_cu_f9e17d8d4cuda3std6ranges3__45__cpo5cdataE)
_ZN34_INTERNAL_2f30dfdb_4_k_cu_f9e17d8d4cuda3std6ranges3__45__cpo5cdataE:
	.zero		1
	.type		_ZN34_INTERNAL_2f30dfdb_4_k_cu_f9e17d8d6thrust24THRUST_300001_SM_1000_NS12placeholders2_1E,@object
	.size		_ZN34_INTERNAL_2f30dfdb_4_k_cu_f9e17d8d6thrust24THRUST_300001_SM_1000_NS12placeholders2_1E,(_ZN34_INTERNAL_2f30dfdb_4_k_cu_f9e17d8d4cuda3std3__45__cpo3endE - _ZN34_INTERNAL_2f30dfdb_4_k_cu_f9e17d8d6thrust24THRUST_300001_SM_1000_NS12placeholders2_1E)
_ZN34_INTERNAL_2f30dfdb_4_k_cu_f9e17d8d6thrust24THRUST_300001_SM_1000_NS12placeholders2_1E:
	.zero		1
	.type		_ZN34_INTERNAL_2f30dfdb_4_k_cu_f9e17d8d4cuda3std3__45__cpo3endE,@object
	.size		_ZN34_INTERNAL_2f30dfdb_4_k_cu_f9e17d8d4cuda3std3__45__cpo3endE,(_ZN34_INTERNAL_2f30dfdb_4_k_cu_f9e17d8d4cuda3std6ranges3__45__cpo3endE - _ZN34_INTERNAL_2f30dfdb_4_k_cu_f9e17d8d4cuda3std3__45__cpo3endE)
_ZN34_INTERNAL_2f30dfdb_4_k_cu_f9e17d8d4cuda3std3__45__cpo3endE:
	.zero		1
	.type		_ZN34_INTERNAL_2f30dfdb_4_k_cu_f9e17d8d4cuda3std6ranges3__45__cpo3endE,@object
	.size		_ZN34_INTERNAL_2f30dfdb_4_k_cu_f9e17d8d4cuda3std6ranges3__45__cpo3endE,(_ZN34_INTERNAL_2f30dfdb_4_k_cu_f9e17d8d6thrust24THRUST_300001_SM_1000_NS12placeholders2_5E - _ZN34_INTERNAL_2f30dfdb_4_k_cu_f9e17d8d4cuda3std6ranges3__45__cpo3endE)
_ZN34_INTERNAL_2f30dfdb_4_k_cu_f9e17d8d4cuda3std6ranges3__45__cpo3endE:
	.zero		1
	.type		_ZN34_INTERNAL_2f30dfdb_4_k_cu_f9e17d8d6thrust24THRUST_300001_SM_1000_NS12placeholders2_5E,@object
	.size		_ZN34_INTERNAL_2f30dfdb_4_k_cu_f9e17d8d6thrust24THRUST_300001_SM_1000_NS12placeholders2_5E,(_ZN34_INTERNAL_2f30dfdb_4_k_cu_f9e17d8d4cuda3std3__45__cpo4rendE - _ZN34_INTERNAL_2f30dfdb_4_k_cu_f9e17d8d6thrust24THRUST_300001_SM_1000_NS12placeholders2_5E)
_ZN34_INTERNAL_2f30dfdb_4_k_cu_f9e17d8d6thrust24THRUST_300001_SM_1000_NS12placeholders2_5E:
	.zero		1
	.type		_ZN34_INTERNAL_2f30dfdb_4_k_cu_f9e17d8d4cuda3std3__45__cpo4rendE,@object
	.size		_ZN34_INTERNAL_2f30dfdb_4_k_cu_f9e17d8d4cuda3std3__45__cpo4rendE,(_ZN34_INTERNAL_2f30dfdb_4_k_cu_f9e17d8d4cuda3std6ranges3__45__cpo9iter_swapE - _ZN34_INTERNAL_2f30dfdb_4_k_cu_f9e17d8d4cuda3std3__45__cpo4rendE)
_ZN34_INTERNAL_2f30dfdb_4_k_cu_f9e17d8d4cuda3std3__45__cpo4rendE:
	.zero		1
	.type		_ZN34_INTERNAL_2f30dfdb_4_k_cu_f9e17d8d4cuda3std6ranges3__45__cpo9iter_swapE,@object
	.size		_ZN34_INTERNAL_2f30dfdb_4_k_cu_f9e17d8d4cuda3std6ranges3__45__cpo9iter_swapE,(_ZN34_INTERNAL_2f30dfdb_4_k_cu_f9e17d8d4cuda3std3__48unexpectE - _ZN34_INTERNAL_2f30dfdb_4_k_cu_f9e17d8d4cuda3std6ranges3__45__cpo9iter_swapE)
_ZN34_INTERNAL_2f30dfdb_4_k_cu_f9e17d8d4cuda3std6ranges3__45__cpo9iter_swapE:
	.zero		1
	.type		_ZN34_INTERNAL_2f30dfdb_4_k_cu_f9e17d8d4cuda3std3__48unexpectE,@object
	.size		_ZN34_INTERNAL_2f30dfdb_4_k_cu_f9e17d8d4cuda3std3__48unexpectE,(_ZN34_INTERNAL_2f30dfdb_4_k_cu_f9e17d8d6thrust24THRUST_300001_SM_1000_NS8cuda_cub3parE - _ZN34_INTERNAL_2f30dfdb_4_k_cu_f9e17d8d4cuda3std3__48unexpectE)
_ZN34_INTERNAL_2f30dfdb_4_k_cu_f9e17d8d4cuda3std3__48unexpectE:
	.zero		1
	.type		_ZN34_INTERNAL_2f30dfdb_4_k_cu_f9e17d8d6thrust24THRUST_300001_SM_1000_NS8cuda_cub3parE,@object
	.size		_ZN34_INTERNAL_2f30dfdb_4_k_cu_f9e17d8d6thrust24THRUST_300001_SM_1000_NS8cuda_cub3parE,(.L_38 - _ZN34_INTERNAL_2f30dfdb_4_k_cu_f9e17d8d6thrust24THRUST_300001_SM_1000_NS8cuda_cub3parE)
_ZN34_INTERNAL_2f30dfdb_4_k_cu_f9e17d8d6thrust24THRUST_300001_SM_1000_NS8cuda_cub3parE:
	.zero		1
.L_38:


//--------------------- .nv.constant0._ZN3cub18CUB_300001_SM_10006detail11EmptyKernelIvEEvv --------------------------
	.section	.nv.constant0._ZN3cub18CUB_300001_SM_10006detail11EmptyKernelIvEEvv,"a",@progbits
	.sectionflags	@""
	.align	4
.nv.constant0._ZN3cub18CUB_300001_SM_10006detail11EmptyKernelIvEEvv:
	.zero		896


//--------------------- .nv.constant0._Z12matavgKernelPiiiiS_iS_ --------------------------
	.section	.nv.constant0._Z12matavgKernelPiiiiS_iS_,"a",@progbits
	.sectionflags	@""
	.align	4
.nv.constant0._Z12matavgKernelPiiiiS_iS_:
	.zero		944


//--------------------- SYMBOLS --------------------------

	.type		.nv.reservedSmem.offset0,@object
	.size		.nv.reservedSmem.offset0,0x4
	.type		vprintf,@function
